	.target	sm_100a

	.elftype	@"ET_EXEC"


//--------------------- .note.nv.tkinfo           --------------------------
	.section	.note.nv.tkinfo,"",@"SHT_NOTE"
	.sectionflags	@"SHF_NOTE_NV_TKINFO"
	.tkinfo
        /*0018*/ 	.word	0x00000002
        /*0030*/ 	.string	""
        /*0030*/ 	.string	"ptxas"
        /*0030*/ 	.string	"Cuda compilation tools, release 13.0, V13.0.88"
        /*0030*/ 	.string	"Build cuda_13.0.r13.0/compiler.36424714_0"
        /*0030*/ 	.string	"-arch sm_100a -m 64 "



//--------------------- .note.nv.cuinfo           --------------------------
	.section	.note.nv.cuinfo,"",@"SHT_NOTE"
	.sectionflags	@"SHF_NOTE_NV_CUINFO"
        /*0018*/ 	.short	0x0002
        /*001a*/ 	.short	0x0064
        /*001c*/ 	.short	0x0082
	.zero		2


//--------------------- .nv.info                  --------------------------
	.section	.nv.info,"",@"SHT_CUDA_INFO"
	.align	4


	//----- nvinfo : EIATTR_REGCOUNT
	.align		4
        /*0000*/ 	.byte	0x04, 0x2f
        /*0002*/ 	.short	(.L_19 - .L_18)
	.align		4
.L_18:
        /*0004*/ 	.word	index@(_ZN7cutlass13device_kernelINS_4conv6kernel13ConvUniversalINS1_16ConvProblemShapeILNS1_8OperatorE2ELi2EEENS1_10collective14CollectiveConvINS1_47MainloopSm100TmaUmmaWarpSpecializedImplicitGemmILS5_2ELi8ELi2ELi1ELi2EN4cute5tupleIJNSA_1CILi1EEESD_SD_EEEEENSB_IJNSC_ILi64EEENSB_IJNSC_ILi128EEEEEENSB_IJSG_EEEEEENS_6half_tESL_NSA_8TiledMMAINSA_8MMA_AtomIJNSA_20SM100_MMA_F16BF16_SSISL_SL_fLi64ELi128ELNSA_4UMMA5MajorE1ELSQ_1ELNSP_7ScaleInE0ELSR_0EEEEEENSA_6LayoutISE_NSB_IJNSC_ILi0EEESV_SV_EEEEENSB_IJNSA_10UnderscoreESY_SY_EEEEENS7_6detail27Sm100ImplicitGemmTileTraitsINSA_13SM90_TMA_LOADENSA_14ComposedLayoutINSA_7SwizzleILi3ELi4ELi3EEENSA_18smem_ptr_flag_bitsILi16EEENSU_INSB_IJSG_NSC_ILi8EEEEEENSB_IJSD_SG_EEEEEEEvEENS12_INSA_20SM90_TMA_LOAD_IM2COLES1D_vEEEENS_8epilogue10collective18CollectiveEpilogueINS1I_23Sm100TmaWarpSpecializedILi4ELi2ELi16ELb1ELb0EEEJSK_NSB_IJNSU_ISG_SD_EENSU_INSC_ILi32EEESD_EEEEESL_NSB_IJlNSB_IJSD_llEEESV_EEESL_S1S_NS1I_6fusion15FusionCallbacksIS1M_NS1T_17LinearCombinationISL_fSL_fLNS_15FloatRoundStyleE2EEESK_S1Q_JEEENSA_5SM1004TMEM4LOAD26SM100_TMEM_LOAD_16dp256b4xES13_NS14_INS15_ILi2ELi4ELi3EEES18_NSU_INSB_IJS19_S1O_EEENSB_IJS1O_SD_EEEEEEENSA_17SM75_U32x4_LDSM_NENSA_14SM90_TMA_STOREES27_NSA_17SM90_U32x4_STSM_NENSA_39AutoVectorizingCopyWithAssumedAlignmentILi128EEEEEEvvEEEEvNT_6ParamsE)
        /*0008*/ 	.word	0x0000004b


	//----- nvinfo : EIATTR_FRAME_SIZE
	.align		4
.L_19:
        /*000c*/ 	.byte	0x04, 0x11
        /*000e*/ 	.short	(.L_21 - .L_20)
	.align		4
.L_20:
        /*0010*/ 	.word	index@($__internal_2_$__cuda_sm10x_tcgen05_guardrail_trap_unallocated_columns_being_dealloced)
        /*0014*/ 	.word	0x00000008


	//----- nvinfo : EIATTR_FRAME_SIZE
	.align		4
.L_21:
        /*0018*/ 	.byte	0x04, 0x11
        /*001a*/ 	.short	(.L_23 - .L_22)
	.align		4
.L_22:
        /*001c*/ 	.word	index@($__internal_1_$__cuda_sm10x_tcgen05_guardrail_trap_phase_invalid_during_alloc)
        /*0020*/ 	.word	0x00000008


	//----- nvinfo : EIATTR_FRAME_SIZE
	.align		4
.L_23:
        /*0024*/ 	.byte	0x04, 0x11
        /*0026*/ 	.short	(.L_25 - .L_24)
	.align		4
.L_24:
        /*0028*/ 	.word	index@($__internal_0_$__cuda_sm10x_tcgen05_guardrail_trap_col_being_dealloced_not_returned_by_alloc)
        /*002c*/ 	.word	0x00000008


	//----- nvinfo : EIATTR_FRAME_SIZE
	.align		4
.L_25:
        /*0030*/ 	.byte	0x04, 0x11
        /*0032*/ 	.short	(.L_27 - .L_26)
	.align		4
.L_26:
        /*0034*/ 	.word	index@(_ZN7cutlass13device_kernelINS_4conv6kernel13ConvUniversalINS1_16ConvProblemShapeILNS1_8OperatorE2ELi2EEENS1_10collective14CollectiveConvINS1_47MainloopSm100TmaUmmaWarpSpecializedImplicitGemmILS5_2ELi8ELi2ELi1ELi2EN4cute5tupleIJNSA_1CILi1EEESD_SD_EEEEENSB_IJNSC_ILi64EEENSB_IJNSC_ILi128EEEEEENSB_IJSG_EEEEEENS_6half_tESL_NSA_8TiledMMAINSA_8MMA_AtomIJNSA_20SM100_MMA_F16BF16_SSISL_SL_fLi64ELi128ELNSA_4UMMA5MajorE1ELSQ_1ELNSP_7ScaleInE0ELSR_0EEEEEENSA_6LayoutISE_NSB_IJNSC_ILi0EEESV_SV_EEEEENSB_IJNSA_10UnderscoreESY_SY_EEEEENS7_6detail27Sm100ImplicitGemmTileTraitsINSA_13SM90_TMA_LOADENSA_14ComposedLayoutINSA_7SwizzleILi3ELi4ELi3EEENSA_18smem_ptr_flag_bitsILi16EEENSU_INSB_IJSG_NSC_ILi8EEEEEENSB_IJSD_SG_EEEEEEEvEENS12_INSA_20SM90_TMA_LOAD_IM2COLES1D_vEEEENS_8epilogue10collective18CollectiveEpilogueINS1I_23Sm100TmaWarpSpecializedILi4ELi2ELi16ELb1ELb0EEEJSK_NSB_IJNSU_ISG_SD_EENSU_INSC_ILi32EEESD_EEEEESL_NSB_IJlNSB_IJSD_llEEESV_EEESL_S1S_NS1I_6fusion15FusionCallbacksIS1M_NS1T_17LinearCombinationISL_fSL_fLNS_15FloatRoundStyleE2EEESK_S1Q_JEEENSA_5SM1004TMEM4LOAD26SM100_TMEM_LOAD_16dp256b4xES13_NS14_INS15_ILi2ELi4ELi3EEES18_NSU_INSB_IJS19_S1O_EEENSB_IJS1O_SD_EEEEEEENSA_17SM75_U32x4_LDSM_NENSA_14SM90_TMA_STOREES27_NSA_17SM90_U32x4_STSM_NENSA_39AutoVectorizingCopyWithAssumedAlignmentILi128EEEEEEvvEEEEvNT_6ParamsE)
        /*0038*/ 	.word	0x00000008


	//----- nvinfo : EIATTR_MIN_STACK_SIZE
	.align		4
.L_27:
        /*003c*/ 	.byte	0x04, 0x12
        /*003e*/ 	.short	(.L_29 - .L_28)
	.align		4
.L_28:
        /*0040*/ 	.word	index@(_ZN7cutlass13device_kernelINS_4conv6kernel13ConvUniversalINS1_16ConvProblemShapeILNS1_8OperatorE2ELi2EEENS1_10collective14CollectiveConvINS1_47MainloopSm100TmaUmmaWarpSpecializedImplicitGemmILS5_2ELi8ELi2ELi1ELi2EN4cute5tupleIJNSA_1CILi1EEESD_SD_EEEEENSB_IJNSC_ILi64EEENSB_IJNSC_ILi128EEEEEENSB_IJSG_EEEEEENS_6half_tESL_NSA_8TiledMMAINSA_8MMA_AtomIJNSA_20SM100_MMA_F16BF16_SSISL_SL_fLi64ELi128ELNSA_4UMMA5MajorE1ELSQ_1ELNSP_7ScaleInE0ELSR_0EEEEEENSA_6LayoutISE_NSB_IJNSC_ILi0EEESV_SV_EEEEENSB_IJNSA_10UnderscoreESY_SY_EEEEENS7_6detail27Sm100ImplicitGemmTileTraitsINSA_13SM90_TMA_LOADENSA_14ComposedLayoutINSA_7SwizzleILi3ELi4ELi3EEENSA_18smem_ptr_flag_bitsILi16EEENSU_INSB_IJSG_NSC_ILi8EEEEEENSB_IJSD_SG_EEEEEEEvEENS12_INSA_20SM90_TMA_LOAD_IM2COLES1D_vEEEENS_8epilogue10collective18CollectiveEpilogueINS1I_23Sm100TmaWarpSpecializedILi4ELi2ELi16ELb1ELb0EEEJSK_NSB_IJNSU_ISG_SD_EENSU_INSC_ILi32EEESD_EEEEESL_NSB_IJlNSB_IJSD_llEEESV_EEESL_S1S_NS1I_6fusion15FusionCallbacksIS1M_NS1T_17LinearCombinationISL_fSL_fLNS_15FloatRoundStyleE2EEESK_S1Q_JEEENSA_5SM1004TMEM4LOAD26SM100_TMEM_LOAD_16dp256b4xES13_NS14_INS15_ILi2ELi4ELi3EEES18_NSU_INSB_IJS19_S1O_EEENSB_IJS1O_SD_EEEEEEENSA_17SM75_U32x4_LDSM_NENSA_14SM90_TMA_STOREES27_NSA_17SM90_U32x4_STSM_NENSA_39AutoVectorizingCopyWithAssumedAlignmentILi128EEEEEEvvEEEEvNT_6ParamsE)
        /*0044*/ 	.word	0x00000008
.L_29:


//--------------------- .nv.compat                --------------------------
	.section	.nv.compat,"",@"SHT_CUDA_COMPAT_INFO"
	.align	4
        /*0000*/ 	.byte	0x02, 0x09, 0x01, 0x00, 0x02, 0x02, 0x02, 0x00, 0x02, 0x05, 0x05, 0x00, 0x03, 0x07, 0x01, 0x01
        /*0010*/ 	.byte	0x02, 0x03, 0x01, 0x00, 0x02, 0x06, 0x01, 0x00, 0x04, 0x0b, 0x08, 0x00, 0x09, 0x00, 0x00, 0x00
        /*0020*/ 	.byte	0x00, 0x00, 0x00, 0x00


//--------------------- .nv.info._ZN7cutlass13device_kernelINS_4conv6kernel13ConvUniversalINS1_16ConvProblemShapeILNS1_8OperatorE2ELi2EEENS1_10collective14CollectiveConvINS1_47MainloopSm100TmaUmmaWarpSpecializedImplicitGemmILS5_2ELi8ELi2ELi1ELi2EN4cute5tupleIJNSA_1CILi1EEESD_SD_EEEEENSB_IJNSC_ILi64EEENSB_IJNSC_ILi128EEEEEENSB_IJSG_EEEEEENS_6half_tESL_NSA_8TiledMMAINSA_8MMA_AtomIJNSA_20SM100_MMA_F16BF16_SSISL_SL_fLi64ELi128ELNSA_4UMMA5MajorE1ELSQ_1ELNSP_7ScaleInE0ELSR_0EEEEEENSA_6LayoutISE_NSB_IJNSC_ILi0EEESV_SV_EEEEENSB_IJNSA_10UnderscoreESY_SY_EEEEENS7_6detail27Sm100ImplicitGemmTileTraitsINSA_13SM90_TMA_LOADENSA_14ComposedLayoutINSA_7SwizzleILi3ELi4ELi3EEENSA_18smem_ptr_flag_bitsILi16EEENSU_INSB_IJSG_NSC_ILi8EEEEEENSB_IJSD_SG_EEEEEEEvEENS12_INSA_20SM90_TMA_LOAD_IM2COLES1D_vEEEENS_8epilogue10collective18CollectiveEpilogueINS1I_23Sm100TmaWarpSpecializedILi4ELi2ELi16ELb1ELb0EEEJSK_NSB_IJNSU_ISG_SD_EENSU_INSC_ILi32EEESD_EEEEESL_NSB_IJlNSB_IJSD_llEEESV_EEESL_S1S_NS1I_6fusion15FusionCallbacksIS1M_NS1T_17LinearCombinationISL_fSL_fLNS_15FloatRoundStyleE2EEESK_S1Q_JEEENSA_5SM1004TMEM4LOAD26SM100_TMEM_LOAD_16dp256b4xES13_NS14_INS15_ILi2ELi4ELi3EEES18_NSU_INSB_IJS19_S1O_EEENSB_IJS1O_SD_EEEEEEENSA_17SM75_U32x4_LDSM_NENSA_14SM90_TMA_STOREES27_NSA_17SM90_U32x4_STSM_NENSA_39AutoVectorizingCopyWithAssumedAlignmentILi128EEEEEEvvEEEEvNT_6ParamsE --------------------------
	.section	.nv.info._ZN7cutlass13device_kernelINS_4conv6kernel13ConvUniversalINS1_16ConvProblemShapeILNS1_8OperatorE2ELi2EEENS1_10collective14CollectiveConvINS1_47MainloopSm100TmaUmmaWarpSpecializedImplicitGemmILS5_2ELi8ELi2ELi1ELi2EN4cute5tupleIJNSA_1CILi1EEESD_SD_EEEEENSB_IJNSC_ILi64EEENSB_IJNSC_ILi128EEEEEENSB_IJSG_EEEEEENS_6half_tESL_NSA_8TiledMMAINSA_8MMA_AtomIJNSA_20SM100_MMA_F16BF16_SSISL_SL_fLi64ELi128ELNSA_4UMMA5MajorE1ELSQ_1ELNSP_7ScaleInE0ELSR_0EEEEEENSA_6LayoutISE_NSB_IJNSC_ILi0EEESV_SV_EEEEENSB_IJNSA_10UnderscoreESY_SY_EEEEENS7_6detail27Sm100ImplicitGemmTileTraitsINSA_13SM90_TMA_LOADENSA_14ComposedLayoutINSA_7SwizzleILi3ELi4ELi3EEENSA_18smem_ptr_flag_bitsILi16EEENSU_INSB_IJSG_NSC_ILi8EEEEEENSB_IJSD_SG_EEEEEEEvEENS12_INSA_20SM90_TMA_LOAD_IM2COLES1D_vEEEENS_8epilogue10collective18CollectiveEpilogueINS1I_23Sm100TmaWarpSpecializedILi4ELi2ELi16ELb1ELb0EEEJSK_NSB_IJNSU_ISG_SD_EENSU_INSC_ILi32EEESD_EEEEESL_NSB_IJlNSB_IJSD_llEEESV_EEESL_S1S_NS1I_6fusion15FusionCallbacksIS1M_NS1T_17LinearCombinationISL_fSL_fLNS_15FloatRoundStyleE2EEESK_S1Q_JEEENSA_5SM1004TMEM4LOAD26SM100_TMEM_LOAD_16dp256b4xES13_NS14_INS15_ILi2ELi4ELi3EEES18_NSU_INSB_IJS19_S1O_EEENSB_IJS1O_SD_EEEEEEENSA_17SM75_U32x4_LDSM_NENSA_14SM90_TMA_STOREES27_NSA_17SM90_U32x4_STSM_NENSA_39AutoVectorizingCopyWithAssumedAlignmentILi128EEEEEEvvEEEEvNT_6ParamsE,"",@"SHT_CUDA_INFO"
	.sectionflags	@""
	.align	4


	//----- nvinfo : EIATTR_CUDA_API_VERSION
	.align		4
        /*0000*/ 	.byte	0x04, 0x37
        /*0002*/ 	.short	(.L_31 - .L_30)
.L_30:
        /*0004*/ 	.word	0x00000082


	//----- nvinfo : EIATTR_KPARAM_INFO
	.align		4
.L_31:
        /*0008*/ 	.byte	0x04, 0x17
        /*000a*/ 	.short	(.L_33 - .L_32)
.L_32:
        /*000c*/ 	.word	0x00000000
        /*0010*/ 	.short	0x0000
        /*0012*/ 	.short	0x0000
        /*0014*/ 	.byte	0x00, 0xf0, 0x01, 0x20


	//----- nvinfo : EIATTR_AT_ENTRY_FRAGMENTS
	.align		4
.L_33:
        /*0018*/ 	.byte	0x04, 0x4f
        /*001a*/ 	.short	(.L_35 - .L_34)


	//   ....[0]....
.L_34:
        /*001c*/ 	.word	0x00000006


	//----- nvinfo : EIATTR_RESERVED_SMEM_USED
	.align		4
.L_35:
        /*0020*/ 	.byte	0x01, 0x41
	.zero		2


	//----- nvinfo : EIATTR_SPARSE_MMA_MASK
	.align		4
        /*0024*/ 	.byte	0x03, 0x50
        /*0026*/ 	.short	0x0000


	//----- nvinfo : EIATTR_TCGEN05_1CTA_USED
	.align		4
        /*0028*/ 	.byte	0x01, 0x51
	.zero		2


	//----- nvinfo : EIATTR_MAXREG_COUNT
	.align		4
        /*002c*/ 	.byte	0x03, 0x1b
        /*002e*/ 	.short	0x00ff


	//----- nvinfo : EIATTR_NUM_BARRIERS
	.align		4
        /*0030*/ 	.byte	0x02, 0x4c
        /*0032*/ 	.byte	0x07
	.zero		1


	//----- nvinfo : EIATTR_EXTERNS
	.align		4
        /*0034*/ 	.byte	0x04, 0x0f
        /*0036*/ 	.short	(.L_37 - .L_36)


	//   ....[0]....
	.align		4
.L_36:
        /*0038*/ 	.word	index@(__assertfail)


	//----- nvinfo : EIATTR_MERCURY_ISA_VERSION
	.align		4
.L_37:
        /*003c*/ 	.byte	0x03, 0x5f
        /*003e*/ 	.short	0x0101


	//----- nvinfo : EIATTR_INT_WARP_WIDE_INSTR_OFFSETS
	.align		4
        /*0040*/ 	.byte	0x04, 0x31
        /*0042*/ 	.short	(.L_39 - .L_38)


	//   ....[0]....
.L_38:
        /*0044*/ 	.word	0x00003fa0


	//   ....[1]....
        /*0048*/ 	.word	0x00003fc0


	//   ....[2]....
        /*004c*/ 	.word	0x00003ff0


	//   ....[3]....
        /*0050*/ 	.word	0x00005020


	//   ....[4]....
        /*0054*/ 	.word	0x00005080


	//   ....[5]....
        /*0058*/ 	.word	0x00005160


	//   ....[6]....
        /*005c*/ 	.word	0x000051e0


	//   ....[7]....
        /*0060*/ 	.word	0x000052e0


	//   ....[8]....
        /*0064*/ 	.word	0x00005360


	//   ....[9]....
        /*0068*/ 	.word	0x00005490


	//   ....[10]....
        /*006c*/ 	.word	0x00005540


	//----- nvinfo : EIATTR_COOP_GROUP_MASK_REGIDS
	.align		4
.L_39:
        /*0070*/ 	.byte	0x04, 0x29
        /*0072*/ 	.short	(.L_41 - .L_40)


	//   ....[0]....
.L_40:
        /*0074*/ 	.word	0xffffffff


	//   ....[1]....
        /*0078*/ 	.word	0xffffffff


	//   ....[2]....
        /*007c*/ 	.word	0xffffffff


	//   ....[3]....
        /*0080*/ 	.word	0xffffffff


	//   ....[4]....
        /*0084*/ 	.word	0xffffffff


	//   ....[5]....
        /*0088*/ 	.word	0xffffffff


	//   ....[6]....
        /*008c*/ 	.word	0xffffffff


	//   ....[7]....
        /*0090*/ 	.word	0xffffffff


	//   ....[8]....
        /*0094*/ 	.word	0xffffffff


	//   ....[9]....
        /*0098*/ 	.word	0xffffffff


	//   ....[10]....
        /*009c*/ 	.word	0xffffffff


	//   ....[11]....
        /*00a0*/ 	.word	0xffffffff


	//----- nvinfo : EIATTR_COOP_GROUP_INSTR_OFFSETS
	.align		4
.L_41:
        /*00a4*/ 	.byte	0x04, 0x28
        /*00a6*/ 	.short	(.L_43 - .L_42)


	//   ....[0]....
.L_42:
        /*00a8*/ 	.word	0x00000090


	//   ....[1]....
        /*00ac*/ 	.word	0x00000500


	//   ....[2]....
        /*00b0*/ 	.word	0x000006f0


	//   ....[3]....
        /*00b4*/ 	.word	0x00000890


	//   ....[4]....
        /*00b8*/ 	.word	0x00000990


	//   ....[5]....
        /*00bc*/ 	.word	0x00000ae0


	//   ....[6]....
        /*00c0*/ 	.word	0x00002430


	//   ....[7]....
        /*00c4*/ 	.word	0x00003300


	//   ....[8]....
        /*00c8*/ 	.word	0x00003510


	//   ....[9]....
        /*00cc*/ 	.word	0x00003540


	//   ....[10]....
        /*00d0*/ 	.word	0x00003e80


	//   ....[11]....
        /*00d4*/ 	.word	0x000040c0


	//----- nvinfo : EIATTR_VRC_CTA_INIT_COUNT
	.align		4
.L_43:
        /*00d8*/ 	.byte	0x02, 0x4a
        /*00da*/ 	.byte	0x80
	.zero		1


	//----- nvinfo : EIATTR_SYSCALL_OFFSETS
	.align		4
        /*00dc*/ 	.byte	0x04, 0x46
        /*00de*/ 	.short	(.L_45 - .L_44)


	//   ....[0]....
.L_44:
        /*00e0*/ 	.word	0x000065d0


	//   ....[1]....
        /*00e4*/ 	.word	0x000066c0


	//   ....[2]....
        /*00e8*/ 	.word	0x00006df0


	//   ....[3]....
        /*00ec*/ 	.word	0x000076b0


	//   ....[4]....
        /*00f0*/ 	.word	0x00007f20


	//   ....[5]....
        /*00f4*/ 	.word	0x00008770


	//----- nvinfo : EIATTR_MBARRIER_INSTR_OFFSETS
	.align		4
.L_45:
        /*00f8*/ 	.byte	0x04, 0x39
        /*00fa*/ 	.short	(.L_47 - .L_46)


	//   ....[0]....
.L_46:
        /*00fc*/ 	.word	0x000005e0
        /*0100*/ 	.word	0x000000ff
        /*0104*/ 	.word	0x00000000
        /*0108*/ 	.short	0x0100
        /*010a*/ 	.byte	0x04
	.zero		1


	//   ....[1]....
        /*010c*/ 	.word	0x000005f0
        /*0110*/ 	.word	0x000000ff
        /*0114*/ 	.word	0x00000040
        /*0118*/ 	.short	0x0100
        /*011a*/ 	.byte	0x04
	.zero		1


	//   ....[2]....
        /*011c*/ 	.word	0x00000600
        /*0120*/ 	.word	0x000000ff
        /*0124*/ 	.word	0x00000008
        /*0128*/ 	.short	0x0100
        /*012a*/ 	.byte	0x04
	.zero		1


	//   ....[3]....
        /*012c*/ 	.word	0x00000610
        /*0130*/ 	.word	0x000000ff
        /*0134*/ 	.word	0x00000048
        /*0138*/ 	.short	0x0100
        /*013a*/ 	.byte	0x04
	.zero		1


	//   ....[4]....
        /*013c*/ 	.word	0x00000620
        /*0140*/ 	.word	0x000000ff
        /*0144*/ 	.word	0x00000010
        /*0148*/ 	.short	0x0100
        /*014a*/ 	.byte	0x04
	.zero		1


	//   ....[5]....
        /*014c*/ 	.word	0x00000630
        /*0150*/ 	.word	0x000000ff
        /*0154*/ 	.word	0x00000050
        /*0158*/ 	.short	0x0100
        /*015a*/ 	.byte	0x04
	.zero		1


	//   ....[6]....
        /*015c*/ 	.word	0x00000640
        /*0160*/ 	.word	0x000000ff
        /*0164*/ 	.word	0x00000018
        /*0168*/ 	.short	0x0100
        /*016a*/ 	.byte	0x04
	.zero		1


	//   ....[7]....
        /*016c*/ 	.word	0x00000650
        /*0170*/ 	.word	0x000000ff
        /*0174*/ 	.word	0x00000058
        /*0178*/ 	.short	0x0100
        /*017a*/ 	.byte	0x04
	.zero		1


	//   ....[8]....
        /*017c*/ 	.word	0x00000660
        /*0180*/ 	.word	0x000000ff
        /*0184*/ 	.word	0x00000020
        /*0188*/ 	.short	0x0100
        /*018a*/ 	.byte	0x04
	.zero		1


	//   ....[9]....
        /*018c*/ 	.word	0x00000670
        /*0190*/ 	.word	0x000000ff
        /*0194*/ 	.word	0x00000060
        /*0198*/ 	.short	0x0100
        /*019a*/ 	.byte	0x04
	.zero		1


	//   ....[10]....
        /*019c*/ 	.word	0x00000680
        /*01a0*/ 	.word	0x000000ff
        /*01a4*/ 	.word	0x00000028
        /*01a8*/ 	.short	0x0100
        /*01aa*/ 	.byte	0x04
	.zero		1


	//   ....[11]....
        /*01ac*/ 	.word	0x00000690
        /*01b0*/ 	.word	0x000000ff
        /*01b4*/ 	.word	0x00000068
        /*01b8*/ 	.short	0x0100
        /*01ba*/ 	.byte	0x04
	.zero		1


	//   ....[12]....
        /*01bc*/ 	.word	0x000006a0
        /*01c0*/ 	.word	0x000000ff
        /*01c4*/ 	.word	0x00000030
        /*01c8*/ 	.short	0x0100
        /*01ca*/ 	.byte	0x04
	.zero		1


	//   ....[13]....
        /*01cc*/ 	.word	0x000006b0
        /*01d0*/ 	.word	0x000000ff
        /*01d4*/ 	.word	0x00000070
        /*01d8*/ 	.short	0x0100
        /*01da*/ 	.byte	0x04
	.zero		1


	//   ....[14]....
        /*01dc*/ 	.word	0x000006c0
        /*01e0*/ 	.word	0x000000ff
        /*01e4*/ 	.word	0x00000038
        /*01e8*/ 	.short	0x0100
        /*01ea*/ 	.byte	0x04
	.zero		1


	//   ....[15]....
        /*01ec*/ 	.word	0x000006d0
        /*01f0*/ 	.word	0x000000ff
        /*01f4*/ 	.word	0x00000078
        /*01f8*/ 	.short	0x0100
        /*01fa*/ 	.byte	0x04
	.zero		1


	//   ....[16]....
        /*01fc*/ 	.word	0x00000800
        /*0200*/ 	.word	0x000000ff
        /*0204*/ 	.word	0x00000080
        /*0208*/ 	.short	0x0100
        /*020a*/ 	.byte	0x04
	.zero		1


	//   ....[17]....
        /*020c*/ 	.word	0x00000810
        /*0210*/ 	.word	0x000000ff
        /*0214*/ 	.word	0x000000a0
        /*0218*/ 	.short	0x0100
        /*021a*/ 	.byte	0x04
	.zero		1


	//   ....[18]....
        /*021c*/ 	.word	0x00000820
        /*0220*/ 	.word	0x000000ff
        /*0224*/ 	.word	0x00000088
        /*0228*/ 	.short	0x0100
        /*022a*/ 	.byte	0x04
	.zero		1


	//   ....[19]....
        /*022c*/ 	.word	0x00000830
        /*0230*/ 	.word	0x000000ff
        /*0234*/ 	.word	0x000000a8
        /*0238*/ 	.short	0x0100
        /*023a*/ 	.byte	0x04
	.zero		1


	//   ....[20]....
        /*023c*/ 	.word	0x00000840
        /*0240*/ 	.word	0x000000ff
        /*0244*/ 	.word	0x00000090
        /*0248*/ 	.short	0x0100
        /*024a*/ 	.byte	0x04
	.zero		1


	//   ....[21]....
        /*024c*/ 	.word	0x00000850
        /*0250*/ 	.word	0x000000ff
        /*0254*/ 	.word	0x000000b0
        /*0258*/ 	.short	0x0100
        /*025a*/ 	.byte	0x04
	.zero		1


	//   ....[22]....
        /*025c*/ 	.word	0x00000860
        /*0260*/ 	.word	0x000000ff
        /*0264*/ 	.word	0x00000098
        /*0268*/ 	.short	0x0100
        /*026a*/ 	.byte	0x04
	.zero		1


	//   ....[23]....
        /*026c*/ 	.word	0x00000870
        /*0270*/ 	.word	0x000000ff
        /*0274*/ 	.word	0x000000b8
        /*0278*/ 	.short	0x0100
        /*027a*/ 	.byte	0x04
	.zero		1


	//   ....[24]....
        /*027c*/ 	.word	0x00000960
        /*0280*/ 	.word	0x000000ff
        /*0284*/ 	.word	0x000000c0
        /*0288*/ 	.short	0x0100
        /*028a*/ 	.byte	0x06
	.zero		1


	//   ....[25]....
        /*028c*/ 	.word	0x00000970
        /*0290*/ 	.word	0x000000ff
        /*0294*/ 	.word	0x000000c8
        /*0298*/ 	.short	0x0100
        /*029a*/ 	.byte	0x06
	.zero		1


	//   ....[26]....
        /*029c*/ 	.word	0x00000ab0
        /*02a0*/ 	.word	0x000000ff
        /*02a4*/ 	.word	0x000000d0
        /*02a8*/ 	.short	0x0100
        /*02aa*/ 	.byte	0x06
	.zero		1


	//   ....[27]....
        /*02ac*/ 	.word	0x00000ac0
        /*02b0*/ 	.word	0x000000ff
        /*02b4*/ 	.word	0x000000d8
        /*02b8*/ 	.short	0x0100
        /*02ba*/ 	.byte	0x06
	.zero		1


	//   ....[28]....
        /*02bc*/ 	.word	0x00000c10
        /*02c0*/ 	.word	0x000000ff
        /*02c4*/ 	.word	0x000000e0
        /*02c8*/ 	.short	0x0100
        /*02ca*/ 	.byte	0x04
	.zero		1


	//   ....[29]....
        /*02cc*/ 	.word	0x00000c20
        /*02d0*/ 	.word	0x000000ff
        /*02d4*/ 	.word	0x000000f0
        /*02d8*/ 	.short	0x0100
        /*02da*/ 	.byte	0x04
	.zero		1


	//   ....[30]....
        /*02dc*/ 	.word	0x00000c30
        /*02e0*/ 	.word	0x000000ff
        /*02e4*/ 	.word	0x000000e8
        /*02e8*/ 	.short	0x0100
        /*02ea*/ 	.byte	0x04
	.zero		1


	//   ....[31]....
        /*02ec*/ 	.word	0x00000c40
        /*02f0*/ 	.word	0x000000ff
        /*02f4*/ 	.word	0x000000f8
        /*02f8*/ 	.short	0x0100
        /*02fa*/ 	.byte	0x04
	.zero		1


	//   ....[32]....
        /*02fc*/ 	.word	0x000017f0
        /*0300*/ 	.word	0x000000ff
        /*0304*/ 	.word	0x00000040
        /*0308*/ 	.short	0x010a
        /*030a*/ 	.byte	0x07
	.zero		1


	//   ....[33]....
        /*030c*/ 	.word	0x00001b30
        /*0310*/ 	.word	0x000000ff
        /*0314*/ 	.word	0x00000040
        /*0318*/ 	.short	0x010a
        /*031a*/ 	.byte	0x29
	.zero		1


	//   ....[34]....
        /*031c*/ 	.word	0x00001ca0
        /*0320*/ 	.word	0x000000ff
        /*0324*/ 	.word	0x00000040
        /*0328*/ 	.short	0x010a
        /*032a*/ 	.byte	0x08
	.zero		1


	//   ....[35]....
        /*032c*/ 	.word	0x00001f00
        /*0330*/ 	.word	0x000000ff
        /*0334*/ 	.word	0x000000c8
        /*0338*/ 	.short	0x0101
        /*033a*/ 	.byte	0x1f
	.zero		1


	//   ....[36]....
        /*033c*/ 	.word	0x00001f30
        /*0340*/ 	.word	0x000000ff
        /*0344*/ 	.word	0x00000040
        /*0348*/ 	.short	0x010a
        /*034a*/ 	.byte	0x04
	.zero		1


	//   ....[37]....
        /*034c*/ 	.word	0x00002080
        /*0350*/ 	.word	0x000000ff
        /*0354*/ 	.word	0x00000040
        /*0358*/ 	.short	0x010a
        /*035a*/ 	.byte	0x21
	.zero		1


	//   ....[38]....
        /*035c*/ 	.word	0x000021f0
        /*0360*/ 	.word	0x000000ff
        /*0364*/ 	.word	0x00000040
        /*0368*/ 	.short	0x010a
        /*036a*/ 	.byte	0x08
	.zero		1


	//   ....[39]....
        /*036c*/ 	.word	0x00002440
        /*0370*/ 	.word	0x000000ff
        /*0374*/ 	.word	0x000000d0
        /*0378*/ 	.short	0x010a
        /*037a*/ 	.byte	0x1f
	.zero		1


	//   ....[40]....
        /*037c*/ 	.word	0x00002500
        /*0380*/ 	.word	0x000000ff
        /*0384*/ 	.word	0x00000000
        /*0388*/ 	.short	0x0101
        /*038a*/ 	.byte	0x04
	.zero		1


	//   ....[41]....
        /*038c*/ 	.word	0x00002af0
        /*0390*/ 	.word	0x000000ff
        /*0394*/ 	.word	0x00000000
        /*0398*/ 	.short	0x010a
        /*039a*/ 	.byte	0x04
	.zero		1


	//   ....[42]....
        /*039c*/ 	.word	0x00002b90
        /*03a0*/ 	.word	0x000000ff
        /*03a4*/ 	.word	0x00000000
        /*03a8*/ 	.short	0x010a
        /*03aa*/ 	.byte	0x05
	.zero		1


	//   ....[43]....
        /*03ac*/ 	.word	0x00002c30
        /*03b0*/ 	.word	0x000000ff
        /*03b4*/ 	.word	0x00000000
        /*03b8*/ 	.short	0x010a
        /*03ba*/ 	.byte	0x05
	.zero		1


	//   ....[44]....
        /*03bc*/ 	.word	0x00002cd0
        /*03c0*/ 	.word	0x000000ff
        /*03c4*/ 	.word	0x00000000
        /*03c8*/ 	.short	0x010a
        /*03ca*/ 	.byte	0x05
	.zero		1


	//   ....[45]....
        /*03cc*/ 	.word	0x00002d70
        /*03d0*/ 	.word	0x000000ff
        /*03d4*/ 	.word	0x00000000
        /*03d8*/ 	.short	0x010a
        /*03da*/ 	.byte	0x05
	.zero		1


	//   ....[46]....
        /*03dc*/ 	.word	0x00002e10
        /*03e0*/ 	.word	0x000000ff
        /*03e4*/ 	.word	0x00000000
        /*03e8*/ 	.short	0x010a
        /*03ea*/ 	.byte	0x05
	.zero		1


	//   ....[47]....
        /*03ec*/ 	.word	0x00002eb0
        /*03f0*/ 	.word	0x000000ff
        /*03f4*/ 	.word	0x00000000
        /*03f8*/ 	.short	0x010a
        /*03fa*/ 	.byte	0x05
	.zero		1


	//   ....[48]....
        /*03fc*/ 	.word	0x00002f60
        /*0400*/ 	.word	0x00000000
        /*0404*/ 	.word	0x00000000
        /*0408*/ 	.short	0x010a
        /*040a*/ 	.byte	0xff
	.zero		1


	//   ....[49]....
        /*040c*/ 	.word	0x000030b0
        /*0410*/ 	.word	0x000000ff
        /*0414*/ 	.word	0x000000d8
        /*0418*/ 	.short	0x010a
        /*041a*/ 	.byte	0x04
	.zero		1


	//   ....[50]....
        /*041c*/ 	.word	0x00003150
        /*0420*/ 	.word	0x000000ff
        /*0424*/ 	.word	0x000000d0
        /*0428*/ 	.short	0x010a
        /*042a*/ 	.byte	0x04
	.zero		1


	//   ....[51]....
        /*042c*/ 	.word	0x000031f0
        /*0430*/ 	.word	0x000000ff
        /*0434*/ 	.word	0x00000000
        /*0438*/ 	.short	0x0101
        /*043a*/ 	.byte	0x05
	.zero		1


	//   ....[52]....
        /*043c*/ 	.word	0x00003230
        /*0440*/ 	.word	0x000000ff
        /*0444*/ 	.word	0x000000d8
        /*0448*/ 	.short	0x0106
        /*044a*/ 	.byte	0x04
	.zero		1


	//   ....[53]....
        /*044c*/ 	.word	0x00003270
        /*0450*/ 	.word	0x00000000
        /*0454*/ 	.word	0x000000d8
        /*0458*/ 	.short	0x010a
        /*045a*/ 	.byte	0xff
	.zero		1


	//   ....[54]....
        /*045c*/ 	.word	0x000037c0
        /*0460*/ 	.word	0x000000ff
        /*0464*/ 	.word	0x000000d0
        /*0468*/ 	.short	0x010a
        /*046a*/ 	.byte	0x15
	.zero		1


	//   ....[55]....
        /*046c*/ 	.word	0x00003870
        /*0470*/ 	.word	0x000000ff
        /*0474*/ 	.word	0x00000000
        /*0478*/ 	.short	0x0101
        /*047a*/ 	.byte	0x23
	.zero		1


	//   ....[56]....
        /*047c*/ 	.word	0x00003880
        /*0480*/ 	.word	0x000000ff
        /*0484*/ 	.word	0x000000f0
        /*0488*/ 	.short	0x010a
        /*048a*/ 	.byte	0x19
	.zero		1


	//   ....[57]....
        /*048c*/ 	.word	0x00003940
        /*0490*/ 	.word	0x000000ff
        /*0494*/ 	.word	0x00000000
        /*0498*/ 	.short	0x010a
        /*049a*/ 	.byte	0x04
	.zero		1


	//   ....[58]....
        /*049c*/ 	.word	0x000039a0
        /*04a0*/ 	.word	0x000000ff
        /*04a4*/ 	.word	0x00000000
        /*04a8*/ 	.short	0x010a
        /*04aa*/ 	.byte	0x11
	.zero		1


	//   ....[59]....
        /*04ac*/ 	.word	0x00003af0
        /*04b0*/ 	.word	0x000000ff
        /*04b4*/ 	.word	0x00000000
        /*04b8*/ 	.short	0x010a
        /*04ba*/ 	.byte	0x04
	.zero		1


	//   ....[60]....
        /*04bc*/ 	.word	0x00003dd0
        /*04c0*/ 	.word	0x000000ff
        /*04c4*/ 	.word	0x00000000
        /*04c8*/ 	.short	0x010a
        /*04ca*/ 	.byte	0x04
	.zero		1


	//   ....[61]....
        /*04cc*/ 	.word	0x00003e60
        /*04d0*/ 	.word	0x000000ff
        /*04d4*/ 	.word	0x00000000
        /*04d8*/ 	.short	0x010a
        /*04da*/ 	.byte	0x04
	.zero		1


	//   ....[62]....
        /*04dc*/ 	.word	0x00004550
        /*04e0*/ 	.word	0x000000ff
        /*04e4*/ 	.word	0x000000d0
        /*04e8*/ 	.short	0x010a
        /*04ea*/ 	.byte	0x1f
	.zero		1


	//   ....[63]....
        /*04ec*/ 	.word	0x000045e0
        /*04f0*/ 	.word	0x000000ff
        /*04f4*/ 	.word	0x00000000
        /*04f8*/ 	.short	0x0101
        /*04fa*/ 	.byte	0x38
	.zero		1


	//   ....[64]....
        /*04fc*/ 	.word	0x00004b10
        /*0500*/ 	.word	0x000000ff
        /*0504*/ 	.word	0x000000c8
        /*0508*/ 	.short	0x010a
        /*050a*/ 	.byte	0x1f
	.zero		1


	//   ....[65]....
        /*050c*/ 	.word	0x00004fc0
        /*0510*/ 	.word	0x000000ff
        /*0514*/ 	.word	0x000000a0
        /*0518*/ 	.short	0x010a
        /*051a*/ 	.byte	0x1f
	.zero		1


	//   ....[66]....
        /*051c*/ 	.word	0x00005110
        /*0520*/ 	.word	0x000000ff
        /*0524*/ 	.word	0x00000080
        /*0528*/ 	.short	0x010b
        /*052a*/ 	.byte	0x1f
	.zero		1


	//   ....[67]....
        /*052c*/ 	.word	0x00005120
        /*0530*/ 	.word	0x000000ff
        /*0534*/ 	.word	0x00000000
        /*0538*/ 	.short	0x0101
        /*053a*/ 	.byte	0x3d
	.zero		1


	//   ....[68]....
        /*053c*/ 	.word	0x00005130
        /*0540*/ 	.word	0x000000ff
        /*0544*/ 	.word	0x000000a8
        /*0548*/ 	.short	0x010a
        /*054a*/ 	.byte	0x1f
	.zero		1


	//   ....[69]....
        /*054c*/ 	.word	0x00005290
        /*0550*/ 	.word	0x000000ff
        /*0554*/ 	.word	0x00000088
        /*0558*/ 	.short	0x010b
        /*055a*/ 	.byte	0x1f
	.zero		1


	//   ....[70]....
        /*055c*/ 	.word	0x000052a0
        /*0560*/ 	.word	0x000000ff
        /*0564*/ 	.word	0x00000000
        /*0568*/ 	.short	0x0101
        /*056a*/ 	.byte	0x3c
	.zero		1


	//   ....[71]....
        /*056c*/ 	.word	0x000052b0
        /*0570*/ 	.word	0x000000ff
        /*0574*/ 	.word	0x000000b0
        /*0578*/ 	.short	0x010a
        /*057a*/ 	.byte	0x1f
	.zero		1


	//   ....[72]....
        /*057c*/ 	.word	0x00005410
        /*0580*/ 	.word	0x000000ff
        /*0584*/ 	.word	0x00000090
        /*0588*/ 	.short	0x010b
        /*058a*/ 	.byte	0x1f
	.zero		1


	//   ....[73]....
        /*058c*/ 	.word	0x00005420
        /*0590*/ 	.word	0x000000ff
        /*0594*/ 	.word	0x00000000
        /*0598*/ 	.short	0x0101
        /*059a*/ 	.byte	0x3b
	.zero		1


	//   ....[74]....
        /*059c*/ 	.word	0x00005440
        /*05a0*/ 	.word	0x000000ff
        /*05a4*/ 	.word	0x000000b8
        /*05a8*/ 	.short	0x010a
        /*05aa*/ 	.byte	0x1f
	.zero		1


	//   ....[75]....
        /*05ac*/ 	.word	0x00005620
        /*05b0*/ 	.word	0x000000ff
        /*05b4*/ 	.word	0x00000098
        /*05b8*/ 	.short	0x010b
        /*05ba*/ 	.byte	0x1f
	.zero		1


	//   ....[76]....
        /*05bc*/ 	.word	0x00005630
        /*05c0*/ 	.word	0x000000ff
        /*05c4*/ 	.word	0x00000000
        /*05c8*/ 	.short	0x0101
        /*05ca*/ 	.byte	0x3a
	.zero		1


	//   ....[77]....
        /*05cc*/ 	.word	0x00005660
        /*05d0*/ 	.word	0x000000ff
        /*05d4*/ 	.word	0x000000a0
        /*05d8*/ 	.short	0x010a
        /*05da*/ 	.byte	0x1f
	.zero		1


	//   ....[78]....
        /*05dc*/ 	.word	0x00005680
        /*05e0*/ 	.word	0x000000ff
        /*05e4*/ 	.word	0x000000a8
        /*05e8*/ 	.short	0x010a
        /*05ea*/ 	.byte	0x1f
	.zero		1


	//   ....[79]....
        /*05ec*/ 	.word	0x000056a0
        /*05f0*/ 	.word	0x000000ff
        /*05f4*/ 	.word	0x000000b0
        /*05f8*/ 	.short	0x010a
        /*05fa*/ 	.byte	0x1f
	.zero		1


	//   ....[80]....
        /*05fc*/ 	.word	0x000056e0
        /*0600*/ 	.word	0x00000000
        /*0604*/ 	.word	0x000000b8
        /*0608*/ 	.short	0x010a
        /*060a*/ 	.byte	0xff
	.zero		1


	//   ....[81]....
        /*060c*/ 	.word	0x00005a80
        /*0610*/ 	.word	0x000000ff
        /*0614*/ 	.word	0x000000d0
        /*0618*/ 	.short	0x010a
        /*061a*/ 	.byte	0x30
	.zero		1


	//   ....[82]....
        /*061c*/ 	.word	0x00005b50
        /*0620*/ 	.word	0x000000ff
        /*0624*/ 	.word	0x00000000
        /*0628*/ 	.short	0x0101
        /*062a*/ 	.byte	0x04
	.zero		1


	//   ....[83]....
        /*062c*/ 	.word	0x00006b30
        /*0630*/ 	.word	0x000000ff
        /*0634*/ 	.word	0x00000080
        /*0638*/ 	.short	0x010a
        /*063a*/ 	.byte	0x30
	.zero		1


	//   ....[84]....
        /*063c*/ 	.word	0x00006b50
        /*0640*/ 	.word	0x00000043
        /*0644*/ 	.word	0x000000e0
        /*0648*/ 	.short	0x010a
        /*064a*/ 	.byte	0xff
	.zero		1


	//   ....[85]....
        /*064c*/ 	.word	0x00006c10
        /*0650*/ 	.word	0x000000ff
        /*0654*/ 	.word	0x00000080
        /*0658*/ 	.short	0x010a
        /*065a*/ 	.byte	0x30
	.zero		1


	//   ....[86]....
        /*065c*/ 	.word	0x00006cd0
        /*0660*/ 	.word	0x00000043
        /*0664*/ 	.word	0x000000e0
        /*0668*/ 	.short	0x010a
        /*066a*/ 	.byte	0xff
	.zero		1


	//   ....[87]....
        /*066c*/ 	.word	0x00007420
        /*0670*/ 	.word	0x00000000
        /*0674*/ 	.word	0x00000000
        /*0678*/ 	.short	0x0101
        /*067a*/ 	.byte	0xff
	.zero		1


	//   ....[88]....
        /*067c*/ 	.word	0x00007430
        /*0680*/ 	.word	0x00000004
        /*0684*/ 	.word	0x00000080
        /*0688*/ 	.short	0x010a
        /*068a*/ 	.byte	0xff
	.zero		1


	//   ....[89]....
        /*068c*/ 	.word	0x000074e0
        /*0690*/ 	.word	0x00000004
        /*0694*/ 	.word	0x00000080
        /*0698*/ 	.short	0x010a
        /*069a*/ 	.byte	0xff
	.zero		1


	//   ....[90]....
        /*069c*/ 	.word	0x00007c90
        /*06a0*/ 	.word	0x00000000
        /*06a4*/ 	.word	0x00000000
        /*06a8*/ 	.short	0x0101
        /*06aa*/ 	.byte	0xff
	.zero		1


	//   ....[91]....
        /*06ac*/ 	.word	0x00007cb0
        /*06b0*/ 	.word	0x00000002
        /*06b4*/ 	.word	0x00000080
        /*06b8*/ 	.short	0x010a
        /*06ba*/ 	.byte	0xff
	.zero		1


	//   ....[92]....
        /*06bc*/ 	.word	0x00007d50
        /*06c0*/ 	.word	0x00000002
        /*06c4*/ 	.word	0x00000080
        /*06c8*/ 	.short	0x010a
        /*06ca*/ 	.byte	0xff
	.zero		1


	//   ....[93]....
        /*06cc*/ 	.word	0x000084f0
        /*06d0*/ 	.word	0x00000000
        /*06d4*/ 	.word	0x00000000
        /*06d8*/ 	.short	0x0101
        /*06da*/ 	.byte	0xff
	.zero		1


	//   ....[94]....
        /*06dc*/ 	.word	0x00008510
        /*06e0*/ 	.word	0x00000003
        /*06e4*/ 	.word	0x00000080
        /*06e8*/ 	.short	0x010a
        /*06ea*/ 	.byte	0xff
	.zero		1


	//   ....[95]....
        /*06ec*/ 	.word	0x000085b0
        /*06f0*/ 	.word	0x00000003
        /*06f4*/ 	.word	0x00000080
        /*06f8*/ 	.short	0x010a
        /*06fa*/ 	.byte	0xff
	.zero		1


	//   ....[96]....
        /*06fc*/ 	.word	0x000089b0
        /*0700*/ 	.word	0x000000ff
        /*0704*/ 	.word	0x00000000
        /*0708*/ 	.short	0x0101
        /*070a*/ 	.byte	0x04
	.zero		1


	//   ....[97]....
        /*070c*/ 	.word	0x00008db0
        /*0710*/ 	.word	0x00000000
        /*0714*/ 	.word	0x00000000
        /*0718*/ 	.short	0x0101
        /*071a*/ 	.byte	0xff
	.zero		1


	//   ....[98]....
        /*071c*/ 	.word	0x00009030
        /*0720*/ 	.word	0x000000ff
        /*0724*/ 	.word	0x00000000
        /*0728*/ 	.short	0x0101
        /*072a*/ 	.byte	0x04
	.zero		1


	//   ....[99]....
        /*072c*/ 	.word	0x00009060
        /*0730*/ 	.word	0x00000000
        /*0734*/ 	.word	0x00000040
        /*0738*/ 	.short	0x010a
        /*073a*/ 	.byte	0xff
	.zero		1


	//   ....[100]....
        /*073c*/ 	.word	0x000090c0
        /*0740*/ 	.word	0x00000000
        /*0744*/ 	.word	0x00000040
        /*0748*/ 	.short	0x010a
        /*074a*/ 	.byte	0xff
	.zero		1


	//   ....[101]....
        /*074c*/ 	.word	0x00009120
        /*0750*/ 	.word	0x00000000
        /*0754*/ 	.word	0x000000d0
        /*0758*/ 	.short	0x010a
        /*075a*/ 	.byte	0xff
	.zero		1


	//   ....[102]....
        /*075c*/ 	.word	0x00009180
        /*0760*/ 	.word	0x00000000
        /*0764*/ 	.word	0x00000000
        /*0768*/ 	.short	0x010a
        /*076a*/ 	.byte	0xff
	.zero		1


	//   ....[103]....
        /*076c*/ 	.word	0x000091e0
        /*0770*/ 	.word	0x00000000
        /*0774*/ 	.word	0x00000000
        /*0778*/ 	.short	0x010a
        /*077a*/ 	.byte	0xff
	.zero		1


	//   ....[104]....
        /*077c*/ 	.word	0x00009240
        /*0780*/ 	.word	0x00000000
        /*0784*/ 	.word	0x00000000
        /*0788*/ 	.short	0x010a
        /*078a*/ 	.byte	0xff
	.zero		1


	//   ....[105]....
        /*078c*/ 	.word	0x000092a0
        /*0790*/ 	.word	0x00000000
        /*0794*/ 	.word	0x00000000
        /*0798*/ 	.short	0x010a
        /*079a*/ 	.byte	0xff
	.zero		1


	//   ....[106]....
        /*079c*/ 	.word	0x00009300
        /*07a0*/ 	.word	0x00000000
        /*07a4*/ 	.word	0x00000000
        /*07a8*/ 	.short	0x010a
        /*07aa*/ 	.byte	0xff
	.zero		1


	//   ....[107]....
        /*07ac*/ 	.word	0x00009360
        /*07b0*/ 	.word	0x00000000
        /*07b4*/ 	.word	0x00000000
        /*07b8*/ 	.short	0x010a
        /*07ba*/ 	.byte	0xff
	.zero		1


	//   ....[108]....
        /*07bc*/ 	.word	0x000093c0
        /*07c0*/ 	.word	0x00000000
        /*07c4*/ 	.word	0x00000000
        /*07c8*/ 	.short	0x010a
        /*07ca*/ 	.byte	0xff
	.zero		1


	//   ....[109]....
        /*07cc*/ 	.word	0x00009420
        /*07d0*/ 	.word	0x00000004
        /*07d4*/ 	.word	0x000000d8
        /*07d8*/ 	.short	0x010a
        /*07da*/ 	.byte	0xff
	.zero		1


	//   ....[110]....
        /*07dc*/ 	.word	0x00009480
        /*07e0*/ 	.word	0x00000004
        /*07e4*/ 	.word	0x000000d0
        /*07e8*/ 	.short	0x010a
        /*07ea*/ 	.byte	0xff
	.zero		1


	//   ....[111]....
        /*07ec*/ 	.word	0x000094e0
        /*07f0*/ 	.word	0x00000000
        /*07f4*/ 	.word	0x000000d0
        /*07f8*/ 	.short	0x010a
        /*07fa*/ 	.byte	0xff
	.zero		1


	//   ....[112]....
        /*07fc*/ 	.word	0x00009540
        /*0800*/ 	.word	0x00000000
        /*0804*/ 	.word	0x000000f0
        /*0808*/ 	.short	0x010a
        /*080a*/ 	.byte	0xff
	.zero		1


	//   ....[113]....
        /*080c*/ 	.word	0x000095a0
        /*0810*/ 	.word	0x00000000
        /*0814*/ 	.word	0x00000000
        /*0818*/ 	.short	0x010a
        /*081a*/ 	.byte	0xff
	.zero		1


	//   ....[114]....
        /*081c*/ 	.word	0x00009600
        /*0820*/ 	.word	0x00000000
        /*0824*/ 	.word	0x00000000
        /*0828*/ 	.short	0x010a
        /*082a*/ 	.byte	0xff
	.zero		1


	//   ....[115]....
        /*082c*/ 	.word	0x00009660
        /*0830*/ 	.word	0x00000000
        /*0834*/ 	.word	0x00000000
        /*0838*/ 	.short	0x010a
        /*083a*/ 	.byte	0xff
	.zero		1


	//   ....[116]....
        /*083c*/ 	.word	0x000096c0
        /*0840*/ 	.word	0x00000000
        /*0844*/ 	.word	0x000000d0
        /*0848*/ 	.short	0x010a
        /*084a*/ 	.byte	0xff
	.zero		1


	//   ....[117]....
        /*084c*/ 	.word	0x00009720
        /*0850*/ 	.word	0x00000003
        /*0854*/ 	.word	0x000000c8
        /*0858*/ 	.short	0x010a
        /*085a*/ 	.byte	0xff
	.zero		1


	//   ....[118]....
        /*085c*/ 	.word	0x00009780
        /*0860*/ 	.word	0x00000000
        /*0864*/ 	.word	0x000000a0
        /*0868*/ 	.short	0x010a
        /*086a*/ 	.byte	0xff
	.zero		1


	//   ....[119]....
        /*086c*/ 	.word	0x000097e0
        /*0870*/ 	.word	0x00000000
        /*0874*/ 	.word	0x000000a8
        /*0878*/ 	.short	0x010a
        /*087a*/ 	.byte	0xff
	.zero		1


	//   ....[120]....
        /*087c*/ 	.word	0x00009840
        /*0880*/ 	.word	0x00000000
        /*0884*/ 	.word	0x000000b0
        /*0888*/ 	.short	0x010a
        /*088a*/ 	.byte	0xff
	.zero		1


	//   ....[121]....
        /*088c*/ 	.word	0x000098a0
        /*0890*/ 	.word	0x00000000
        /*0894*/ 	.word	0x000000b8
        /*0898*/ 	.short	0x010a
        /*089a*/ 	.byte	0xff
	.zero		1


	//   ....[122]....
        /*089c*/ 	.word	0x00009900
        /*08a0*/ 	.word	0x00000000
        /*08a4*/ 	.word	0x000000a0
        /*08a8*/ 	.short	0x010a
        /*08aa*/ 	.byte	0xff
	.zero		1


	//   ....[123]....
        /*08ac*/ 	.word	0x00009960
        /*08b0*/ 	.word	0x00000000
        /*08b4*/ 	.word	0x000000a8
        /*08b8*/ 	.short	0x010a
        /*08ba*/ 	.byte	0xff
	.zero		1


	//   ....[124]....
        /*08bc*/ 	.word	0x000099c0
        /*08c0*/ 	.word	0x00000000
        /*08c4*/ 	.word	0x000000b0
        /*08c8*/ 	.short	0x010a
        /*08ca*/ 	.byte	0xff
	.zero		1


	//   ....[125]....
        /*08cc*/ 	.word	0x00009a20
        /*08d0*/ 	.word	0x00000000
        /*08d4*/ 	.word	0x000000d0
        /*08d8*/ 	.short	0x010a
        /*08da*/ 	.byte	0xff
	.zero		1


	//   ....[126]....
        /*08dc*/ 	.word	0x00009a80
        /*08e0*/ 	.word	0x00000002
        /*08e4*/ 	.word	0x00000080
        /*08e8*/ 	.short	0x010a
        /*08ea*/ 	.byte	0xff
	.zero		1


	//   ....[127]....
        /*08ec*/ 	.word	0x00009ad0
        /*08f0*/ 	.word	0x00000043
        /*08f4*/ 	.word	0x000000e0
        /*08f8*/ 	.short	0x010a
        /*08fa*/ 	.byte	0xff
	.zero		1


	//   ....[128]....
        /*08fc*/ 	.word	0x00009b20
        /*0900*/ 	.word	0x00000004
        /*0904*/ 	.word	0x00000080
        /*0908*/ 	.short	0x010a
        /*090a*/ 	.byte	0xff
	.zero		1


	//   ....[129]....
        /*090c*/ 	.word	0x00009b70
        /*0910*/ 	.word	0x00000002
        /*0914*/ 	.word	0x00000080
        /*0918*/ 	.short	0x010a
        /*091a*/ 	.byte	0xff
	.zero		1


	//   ....[130]....
        /*091c*/ 	.word	0x00009bc0
        /*0920*/ 	.word	0x00000003
        /*0924*/ 	.word	0x00000080
        /*0928*/ 	.short	0x010a
        /*092a*/ 	.byte	0xff
	.zero		1


	//----- nvinfo : EIATTR_NUM_MBARRIERS
	.align		4
.L_47:
        /*092c*/ 	.byte	0x03, 0x38
        /*092e*/ 	.short	0x0020


	//----- nvinfo : EIATTR_EXIT_INSTR_OFFSETS
	.align		4
        /*0930*/ 	.byte	0x04, 0x1c
        /*0932*/ 	.short	(.L_49 - .L_48)


	//   ....[0]....
.L_48:
        /*0934*/ 	.word	0x00002f90


	//   ....[1]....
        /*0938*/ 	.word	0x00003240


	//   ....[2]....
        /*093c*/ 	.word	0x000032a0


	//   ....[3]....
        /*0940*/ 	.word	0x000040d0


	//   ....[4]....
        /*0944*/ 	.word	0x00005710


	//   ....[5]....
        /*0948*/ 	.word	0x00005750


	//   ....[6]....
        /*094c*/ 	.word	0x00008f10


	//   ....[7]....
        /*0950*/ 	.word	0x00008f90


	//   ....[8]....
        /*0954*/ 	.word	0x00008fc0


	//   ....[9]....
        /*0958*/ 	.word	0x00009040


	//----- nvinfo : EIATTR_MAX_THREADS
	.align		4
.L_49:
        /*095c*/ 	.byte	0x04, 0x05
        /*095e*/ 	.short	(.L_51 - .L_50)
.L_50:
        /*0960*/ 	.word	0x00000100
        /*0964*/ 	.word	0x00000001
        /*0968*/ 	.word	0x00000001


	//----- nvinfo : EIATTR_CRS_STACK_SIZE
	.align		4
.L_51:
        /*096c*/ 	.byte	0x04, 0x1e
        /*096e*/ 	.short	(.L_53 - .L_52)
.L_52:
        /*0970*/ 	.word	0x00000000


	//----- nvinfo : EIATTR_CBANK_PARAM_SIZE
	.align		4
.L_53:
        /*0974*/ 	.byte	0x03, 0x19
        /*0976*/ 	.short	0x0800


	//----- nvinfo : EIATTR_PARAM_CBANK
	.align		4
        /*0978*/ 	.byte	0x04, 0x0a
        /*097a*/ 	.short	(.L_55 - .L_54)
	.align		4
.L_54:
        /*097c*/ 	.word	index@(.nv.constant0._ZN7cutlass13device_kernelINS_4conv6kernel13ConvUniversalINS1_16ConvProblemShapeILNS1_8OperatorE2ELi2EEENS1_10collective14CollectiveConvINS1_47MainloopSm100TmaUmmaWarpSpecializedImplicitGemmILS5_2ELi8ELi2ELi1ELi2EN4cute5tupleIJNSA_1CILi1EEESD_SD_EEEEENSB_IJNSC_ILi64EEENSB_IJNSC_ILi128EEEEEENSB_IJSG_EEEEEENS_6half_tESL_NSA_8TiledMMAINSA_8MMA_AtomIJNSA_20SM100_MMA_F16BF16_SSISL_SL_fLi64ELi128ELNSA_4UMMA5MajorE1ELSQ_1ELNSP_7ScaleInE0ELSR_0EEEEEENSA_6LayoutISE_NSB_IJNSC_ILi0EEESV_SV_EEEEENSB_IJNSA_10UnderscoreESY_SY_EEEEENS7_6detail27Sm100ImplicitGemmTileTraitsINSA_13SM90_TMA_LOADENSA_14ComposedLayoutINSA_7SwizzleILi3ELi4ELi3EEENSA_18smem_ptr_flag_bitsILi16EEENSU_INSB_IJSG_NSC_ILi8EEEEEENSB_IJSD_SG_EEEEEEEvEENS12_INSA_20SM90_TMA_LOAD_IM2COLES1D_vEEEENS_8epilogue10collective18CollectiveEpilogueINS1I_23Sm100TmaWarpSpecializedILi4ELi2ELi16ELb1ELb0EEEJSK_NSB_IJNSU_ISG_SD_EENSU_INSC_ILi32EEESD_EEEEESL_NSB_IJlNSB_IJSD_llEEESV_EEESL_S1S_NS1I_6fusion15FusionCallbacksIS1M_NS1T_17LinearCombinationISL_fSL_fLNS_15FloatRoundStyleE2EEESK_S1Q_JEEENSA_5SM1004TMEM4LOAD26SM100_TMEM_LOAD_16dp256b4xES13_NS14_INS15_ILi2ELi4ELi3EEES18_NSU_INSB_IJS19_S1O_EEENSB_IJS1O_SD_EEEEEEENSA_17SM75_U32x4_LDSM_NENSA_14SM90_TMA_STOREES27_NSA_17SM90_U32x4_STSM_NENSA_39AutoVectorizingCopyWithAssumedAlignmentILi128EEEEEEvvEEEEvNT_6ParamsE)
        /*0980*/ 	.short	0x0380
        /*0982*/ 	.short	0x0800


	//----- nvinfo : EIATTR_SW_WAR
	.align		4
.L_55:
        /*0984*/ 	.byte	0x04, 0x36
        /*0986*/ 	.short	(.L_57 - .L_56)
.L_56:
        /*0988*/ 	.word	0x00000008
.L_57:


//--------------------- .nv.callgraph             --------------------------
	.section	.nv.callgraph,"",@"SHT_CUDA_CALLGRAPH"
	.align	4
	.sectionentsize	8
	.align		4
        /*0000*/ 	.word	0x00000000
	.align		4
        /*0004*/ 	.word	0xffffffff
	.align		4
        /*0008*/ 	.word	index@(_ZN7cutlass13device_kernelINS_4conv6kernel13ConvUniversalINS1_16ConvProblemShapeILNS1_8OperatorE2ELi2EEENS1_10collective14CollectiveConvINS1_47MainloopSm100TmaUmmaWarpSpecializedImplicitGemmILS5_2ELi8ELi2ELi1ELi2EN4cute5tupleIJNSA_1CILi1EEESD_SD_EEEEENSB_IJNSC_ILi64EEENSB_IJNSC_ILi128EEEEEENSB_IJSG_EEEEEENS_6half_tESL_NSA_8TiledMMAINSA_8MMA_AtomIJNSA_20SM100_MMA_F16BF16_SSISL_SL_fLi64ELi128ELNSA_4UMMA5MajorE1ELSQ_1ELNSP_7ScaleInE0ELSR_0EEEEEENSA_6LayoutISE_NSB_IJNSC_ILi0EEESV_SV_EEEEENSB_IJNSA_10UnderscoreESY_SY_EEEEENS7_6detail27Sm100ImplicitGemmTileTraitsINSA_13SM90_TMA_LOADENSA_14ComposedLayoutINSA_7SwizzleILi3ELi4ELi3EEENSA_18smem_ptr_flag_bitsILi16EEENSU_INSB_IJSG_NSC_ILi8EEEEEENSB_IJSD_SG_EEEEEEEvEENS12_INSA_20SM90_TMA_LOAD_IM2COLES1D_vEEEENS_8epilogue10collective18CollectiveEpilogueINS1I_23Sm100TmaWarpSpecializedILi4ELi2ELi16ELb1ELb0EEEJSK_NSB_IJNSU_ISG_SD_EENSU_INSC_ILi32EEESD_EEEEESL_NSB_IJlNSB_IJSD_llEEESV_EEESL_S1S_NS1I_6fusion15FusionCallbacksIS1M_NS1T_17LinearCombinationISL_fSL_fLNS_15FloatRoundStyleE2EEESK_S1Q_JEEENSA_5SM1004TMEM4LOAD26SM100_TMEM_LOAD_16dp256b4xES13_NS14_INS15_ILi2ELi4ELi3EEES18_NSU_INSB_IJS19_S1O_EEENSB_IJS1O_SD_EEEEEEENSA_17SM75_U32x4_LDSM_NENSA_14SM90_TMA_STOREES27_NSA_17SM90_U32x4_STSM_NENSA_39AutoVectorizingCopyWithAssumedAlignmentILi128EEEEEEvvEEEEvNT_6ParamsE)
	.align		4
        /*000c*/ 	.word	index@(__assertfail)
	.align		4
        /*0010*/ 	.word	0x00000000
	.align		4
        /*0014*/ 	.word	0xfffffffe
	.align		4
        /*0018*/ 	.word	0x00000000
	.align		4
        /*001c*/ 	.word	0xfffffffd
	.align		4
        /*0020*/ 	.word	0x00000000
	.align		4
        /*0024*/ 	.word	0xfffffffc


//--------------------- .nv.constant4             --------------------------
	.section	.nv.constant4,"a",@progbits
	.align	8
	.align		8
.nv.constant4:
        /*0000*/ 	.dword	__assertfail
	.align		8
        /*0008*/ 	.dword	__unnamed_1
	.align		8
        /*0010*/ 	.dword	__unnamed_2
	.align		8
        /*0018*/ 	.dword	_ZN39_INTERNAL_cfd07150_4_k_cu_8d140597_41084cuda3std3__45__cpo5beginE
	.align		8
        /*0020*/ 	.dword	_ZN39_INTERNAL_cfd07150_4_k_cu_8d140597_41084cuda3std3__45__cpo3endE
	.align		8
        /*0028*/ 	.dword	_ZN39_INTERNAL_cfd07150_4_k_cu_8d140597_41084cuda3std3__45__cpo6cbeginE
	.align		8
        /*0030*/ 	.dword	_ZN39_INTERNAL_cfd07150_4_k_cu_8d140597_41084cuda3std3__45__cpo4cendE
	.align		8
        /*0038*/ 	.dword	_ZN39_INTERNAL_cfd07150_4_k_cu_8d140597_41084cuda3std3__441_GLOBAL__N__cfd07150_4_k_cu_8d140597_41086ignoreE
	.align		8
        /*0040*/ 	.dword	_ZN39_INTERNAL_cfd07150_4_k_cu_8d140597_41084cuda3std3__419piecewise_constructE
	.align		8
        /*0048*/ 	.dword	_ZN39_INTERNAL_cfd07150_4_k_cu_8d140597_41084cuda3std3__48in_placeE
	.align		8
        /*0050*/ 	.dword	_ZN39_INTERNAL_cfd07150_4_k_cu_8d140597_41084cuda3std6ranges3__45__cpo4swapE
	.align		8
        /*0058*/ 	.dword	_ZN39_INTERNAL_cfd07150_4_k_cu_8d140597_41084cuda3std6ranges3__45__cpo9iter_moveE
	.align		8
        /*0060*/ 	.dword	_ZN39_INTERNAL_cfd07150_4_k_cu_8d140597_41084cute7productE
	.align		8
        /*0068*/ 	.dword	_ZN39_INTERNAL_cfd07150_4_k_cu_8d140597_41084cute1_E
	.align		8
        /*0070*/ 	.dword	$str$27
	.align		8
        /*0078*/ 	.dword	$str$28
	.align		8
        /*0080*/ 	.dword	$str$29
	.align		8
        /*0088*/ 	.dword	$str$30


//--------------------- .text._ZN7cutlass13device_kernelINS_4conv6kernel13ConvUniversalINS1_16ConvProblemShapeILNS1_8OperatorE2ELi2EEENS1_10collective14CollectiveConvINS1_47MainloopSm100TmaUmmaWarpSpecializedImplicitGemmILS5_2ELi8ELi2ELi1ELi2EN4cute5tupleIJNSA_1CILi1EEESD_SD_EEEEENSB_IJNSC_ILi64EEENSB_IJNSC_ILi128EEEEEENSB_IJSG_EEEEEENS_6half_tESL_NSA_8TiledMMAINSA_8MMA_AtomIJNSA_20SM100_MMA_F16BF16_SSISL_SL_fLi64ELi128ELNSA_4UMMA5MajorE1ELSQ_1ELNSP_7ScaleInE0ELSR_0EEEEEENSA_6LayoutISE_NSB_IJNSC_ILi0EEESV_SV_EEEEENSB_IJNSA_10UnderscoreESY_SY_EEEEENS7_6detail27Sm100ImplicitGemmTileTraitsINSA_13SM90_TMA_LOADENSA_14ComposedLayoutINSA_7SwizzleILi3ELi4ELi3EEENSA_18smem_ptr_flag_bitsILi16EEENSU_INSB_IJSG_NSC_ILi8EEEEEENSB_IJSD_SG_EEEEEEEvEENS12_INSA_20SM90_TMA_LOAD_IM2COLES1D_vEEEENS_8epilogue10collective18CollectiveEpilogueINS1I_23Sm100TmaWarpSpecializedILi4ELi2ELi16ELb1ELb0EEEJSK_NSB_IJNSU_ISG_SD_EENSU_INSC_ILi32EEESD_EEEEESL_NSB_IJlNSB_IJSD_llEEESV_EEESL_S1S_NS1I_6fusion15FusionCallbacksIS1M_NS1T_17LinearCombinationISL_fSL_fLNS_15FloatRoundStyleE2EEESK_S1Q_JEEENSA_5SM1004TMEM4LOAD26SM100_TMEM_LOAD_16dp256b4xES13_NS14_INS15_ILi2ELi4ELi3EEES18_NSU_INSB_IJS19_S1O_EEENSB_IJS1O_SD_EEEEEEENSA_17SM75_U32x4_LDSM_NENSA_14SM90_TMA_STOREES27_NSA_17SM90_U32x4_STSM_NENSA_39AutoVectorizingCopyWithAssumedAlignmentILi128EEEEEEvvEEEEvNT_6ParamsE --------------------------
	.section	.text._ZN7cutlass13device_kernelINS_4conv6kernel13ConvUniversalINS1_16ConvProblemShapeILNS1_8OperatorE2ELi2EEENS1_10collective14CollectiveConvINS1_47MainloopSm100TmaUmmaWarpSpecializedImplicitGemmILS5_2ELi8ELi2ELi1ELi2EN4cute5tupleIJNSA_1CILi1EEESD_SD_EEEEENSB_IJNSC_ILi64EEENSB_IJNSC_ILi128EEEEEENSB_IJSG_EEEEEENS_6half_tESL_NSA_8TiledMMAINSA_8MMA_AtomIJNSA_20SM100_MMA_F16BF16_SSISL_SL_fLi64ELi128ELNSA_4UMMA5MajorE1ELSQ_1ELNSP_7ScaleInE0ELSR_0EEEEEENSA_6LayoutISE_NSB_IJNSC_ILi0EEESV_SV_EEEEENSB_IJNSA_10UnderscoreESY_SY_EEEEENS7_6detail27Sm100ImplicitGemmTileTraitsINSA_13SM90_TMA_LOADENSA_14ComposedLayoutINSA_7SwizzleILi3ELi4ELi3EEENSA_18smem_ptr_flag_bitsILi16EEENSU_INSB_IJSG_NSC_ILi8EEEEEENSB_IJSD_SG_EEEEEEEvEENS12_INSA_20SM90_TMA_LOAD_IM2COLES1D_vEEEENS_8epilogue10collective18CollectiveEpilogueINS1I_23Sm100TmaWarpSpecializedILi4ELi2ELi16ELb1ELb0EEEJSK_NSB_IJNSU_ISG_SD_EENSU_INSC_ILi32EEESD_EEEEESL_NSB_IJlNSB_IJSD_llEEESV_EEESL_S1S_NS1I_6fusion15FusionCallbacksIS1M_NS1T_17LinearCombinationISL_fSL_fLNS_15FloatRoundStyleE2EEESK_S1Q_JEEENSA_5SM1004TMEM4LOAD26SM100_TMEM_LOAD_16dp256b4xES13_NS14_INS15_ILi2ELi4ELi3EEES18_NSU_INSB_IJS19_S1O_EEENSB_IJS1O_SD_EEEEEEENSA_17SM75_U32x4_LDSM_NENSA_14SM90_TMA_STOREES27_NSA_17SM90_U32x4_STSM_NENSA_39AutoVectorizingCopyWithAssumedAlignmentILi128EEEEEEvvEEEEvNT_6ParamsE,"ax",@progbits
	.align	128
.text._ZN7cutlass13device_kernelINS_4conv6kernel13ConvUniversalINS1_16ConvProblemShapeILNS1_8OperatorE2ELi2EEENS1_10collective14CollectiveConvINS1_47MainloopSm100TmaUmmaWarpSpecializedImplicitGemmILS5_2ELi8ELi2ELi1ELi2EN4cute5tupleIJNSA_1CILi1EEESD_SD_EEEEENSB_IJNSC_ILi64EEENSB_IJNSC_ILi128EEEEEENSB_IJSG_EEEEEENS_6half_tESL_NSA_8TiledMMAINSA_8MMA_AtomIJNSA_20SM100_MMA_F16BF16_SSISL_SL_fLi64ELi128ELNSA_4UMMA5MajorE1ELSQ_1ELNSP_7ScaleInE0ELSR_0EEEEEENSA_6LayoutISE_NSB_IJNSC_ILi0EEESV_SV_EEEEENSB_IJNSA_10UnderscoreESY_SY_EEEEENS7_6detail27Sm100ImplicitGemmTileTraitsINSA_13SM90_TMA_LOADENSA_14ComposedLayoutINSA_7SwizzleILi3ELi4ELi3EEENSA_18smem_ptr_flag_bitsILi16EEENSU_INSB_IJSG_NSC_ILi8EEEEEENSB_IJSD_SG_EEEEEEEvEENS12_INSA_20SM90_TMA_LOAD_IM2COLES1D_vEEEENS_8epilogue10collective18CollectiveEpilogueINS1I_23Sm100TmaWarpSpecializedILi4ELi2ELi16ELb1ELb0EEEJSK_NSB_IJNSU_ISG_SD_EENSU_INSC_ILi32EEESD_EEEEESL_NSB_IJlNSB_IJSD_llEEESV_EEESL_S1S_NS1I_6fusion15FusionCallbacksIS1M_NS1T_17LinearCombinationISL_fSL_fLNS_15FloatRoundStyleE2EEESK_S1Q_JEEENSA_5SM1004TMEM4LOAD26SM100_TMEM_LOAD_16dp256b4xES13_NS14_INS15_ILi2ELi4ELi3EEES18_NSU_INSB_IJS19_S1O_EEENSB_IJS1O_SD_EEEEEEENSA_17SM75_U32x4_LDSM_NENSA_14SM90_TMA_STOREES27_NSA_17SM90_U32x4_STSM_NENSA_39AutoVectorizingCopyWithAssumedAlignmentILi128EEEEEEvvEEEEvNT_6ParamsE:
        .type           _ZN7cutlass13device_kernelINS_4conv6kernel13ConvUniversalINS1_16ConvProblemShapeILNS1_8OperatorE2ELi2EEENS1_10collective14CollectiveConvINS1_47MainloopSm100TmaUmmaWarpSpecializedImplicitGemmILS5_2ELi8ELi2ELi1ELi2EN4cute5tupleIJNSA_1CILi1EEESD_SD_EEEEENSB_IJNSC_ILi64EEENSB_IJNSC_ILi128EEEEEENSB_IJSG_EEEEEENS_6half_tESL_NSA_8TiledMMAINSA_8MMA_AtomIJNSA_20SM100_MMA_F16BF16_SSISL_SL_fLi64ELi128ELNSA_4UMMA5MajorE1ELSQ_1ELNSP_7ScaleInE0ELSR_0EEEEEENSA_6LayoutISE_NSB_IJNSC_ILi0EEESV_SV_EEEEENSB_IJNSA_10UnderscoreESY_SY_EEEEENS7_6detail27Sm100ImplicitGemmTileTraitsINSA_13SM90_TMA_LOADENSA_14ComposedLayoutINSA_7SwizzleILi3ELi4ELi3EEENSA_18smem_ptr_flag_bitsILi16EEENSU_INSB_IJSG_NSC_ILi8EEEEEENSB_IJSD_SG_EEEEEEEvEENS12_INSA_20SM90_TMA_LOAD_IM2COLES1D_vEEEENS_8epilogue10collective18CollectiveEpilogueINS1I_23Sm100TmaWarpSpecializedILi4ELi2ELi16ELb1ELb0EEEJSK_NSB_IJNSU_ISG_SD_EENSU_INSC_ILi32EEESD_EEEEESL_NSB_IJlNSB_IJSD_llEEESV_EEESL_S1S_NS1I_6fusion15FusionCallbacksIS1M_NS1T_17LinearCombinationISL_fSL_fLNS_15FloatRoundStyleE2EEESK_S1Q_JEEENSA_5SM1004TMEM4LOAD26SM100_TMEM_LOAD_16dp256b4xES13_NS14_INS15_ILi2ELi4ELi3EEES18_NSU_INSB_IJS19_S1O_EEENSB_IJS1O_SD_EEEEEEENSA_17SM75_U32x4_LDSM_NENSA_14SM90_TMA_STOREES27_NSA_17SM90_U32x4_STSM_NENSA_39AutoVectorizingCopyWithAssumedAlignmentILi128EEEEEEvvEEEEvNT_6ParamsE,@function
        .size           _ZN7cutlass13device_kernelINS_4conv6kernel13ConvUniversalINS1_16ConvProblemShapeILNS1_8OperatorE2ELi2EEENS1_10collective14CollectiveConvINS1_47MainloopSm100TmaUmmaWarpSpecializedImplicitGemmILS5_2ELi8ELi2ELi1ELi2EN4cute5tupleIJNSA_1CILi1EEESD_SD_EEEEENSB_IJNSC_ILi64EEENSB_IJNSC_ILi128EEEEEENSB_IJSG_EEEEEENS_6half_tESL_NSA_8TiledMMAINSA_8MMA_AtomIJNSA_20SM100_MMA_F16BF16_SSISL_SL_fLi64ELi128ELNSA_4UMMA5MajorE1ELSQ_1ELNSP_7ScaleInE0ELSR_0EEEEEENSA_6LayoutISE_NSB_IJNSC_ILi0EEESV_SV_EEEEENSB_IJNSA_10UnderscoreESY_SY_EEEEENS7_6detail27Sm100ImplicitGemmTileTraitsINSA_13SM90_TMA_LOADENSA_14ComposedLayoutINSA_7SwizzleILi3ELi4ELi3EEENSA_18smem_ptr_flag_bitsILi16EEENSU_INSB_IJSG_NSC_ILi8EEEEEENSB_IJSD_SG_EEEEEEEvEENS12_INSA_20SM90_TMA_LOAD_IM2COLES1D_vEEEENS_8epilogue10collective18CollectiveEpilogueINS1I_23Sm100TmaWarpSpecializedILi4ELi2ELi16ELb1ELb0EEEJSK_NSB_IJNSU_ISG_SD_EENSU_INSC_ILi32EEESD_EEEEESL_NSB_IJlNSB_IJSD_llEEESV_EEESL_S1S_NS1I_6fusion15FusionCallbacksIS1M_NS1T_17LinearCombinationISL_fSL_fLNS_15FloatRoundStyleE2EEESK_S1Q_JEEENSA_5SM1004TMEM4LOAD26SM100_TMEM_LOAD_16dp256b4xES13_NS14_INS15_ILi2ELi4ELi3EEES18_NSU_INSB_IJS19_S1O_EEENSB_IJS1O_SD_EEEEEEENSA_17SM75_U32x4_LDSM_NENSA_14SM90_TMA_STOREES27_NSA_17SM90_U32x4_STSM_NENSA_39AutoVectorizingCopyWithAssumedAlignmentILi128EEEEEEvvEEEEvNT_6ParamsE,(.L_x_178 - _ZN7cutlass13device_kernelINS_4conv6kernel13ConvUniversalINS1_16ConvProblemShapeILNS1_8OperatorE2ELi2EEENS1_10collective14CollectiveConvINS1_47MainloopSm100TmaUmmaWarpSpecializedImplicitGemmILS5_2ELi8ELi2ELi1ELi2EN4cute5tupleIJNSA_1CILi1EEESD_SD_EEEEENSB_IJNSC_ILi64EEENSB_IJNSC_ILi128EEEEEENSB_IJSG_EEEEEENS_6half_tESL_NSA_8TiledMMAINSA_8MMA_AtomIJNSA_20SM100_MMA_F16BF16_SSISL_SL_fLi64ELi128ELNSA_4UMMA5MajorE1ELSQ_1ELNSP_7ScaleInE0ELSR_0EEEEEENSA_6LayoutISE_NSB_IJNSC_ILi0EEESV_SV_EEEEENSB_IJNSA_10UnderscoreESY_SY_EEEEENS7_6detail27Sm100ImplicitGemmTileTraitsINSA_13SM90_TMA_LOADENSA_14ComposedLayoutINSA_7SwizzleILi3ELi4ELi3EEENSA_18smem_ptr_flag_bitsILi16EEENSU_INSB_IJSG_NSC_ILi8EEEEEENSB_IJSD_SG_EEEEEEEvEENS12_INSA_20SM90_TMA_LOAD_IM2COLES1D_vEEEENS_8epilogue10collective18CollectiveEpilogueINS1I_23Sm100TmaWarpSpecializedILi4ELi2ELi16ELb1ELb0EEEJSK_NSB_IJNSU_ISG_SD_EENSU_INSC_ILi32EEESD_EEEEESL_NSB_IJlNSB_IJSD_llEEESV_EEESL_S1S_NS1I_6fusion15FusionCallbacksIS1M_NS1T_17LinearCombinationISL_fSL_fLNS_15FloatRoundStyleE2EEESK_S1Q_JEEENSA_5SM1004TMEM4LOAD26SM100_TMEM_LOAD_16dp256b4xES13_NS14_INS15_ILi2ELi4ELi3EEES18_NSU_INSB_IJS19_S1O_EEENSB_IJS1O_SD_EEEEEEENSA_17SM75_U32x4_LDSM_NENSA_14SM90_TMA_STOREES27_NSA_17SM90_U32x4_STSM_NENSA_39AutoVectorizingCopyWithAssumedAlignmentILi128EEEEEEvvEEEEvNT_6ParamsE)
        .other          _ZN7cutlass13device_kernelINS_4conv6kernel13ConvUniversalINS1_16ConvProblemShapeILNS1_8OperatorE2ELi2EEENS1_10collective14CollectiveConvINS1_47MainloopSm100TmaUmmaWarpSpecializedImplicitGemmILS5_2ELi8ELi2ELi1ELi2EN4cute5tupleIJNSA_1CILi1EEESD_SD_EEEEENSB_IJNSC_ILi64EEENSB_IJNSC_ILi128EEEEEENSB_IJSG_EEEEEENS_6half_tESL_NSA_8TiledMMAINSA_8MMA_AtomIJNSA_20SM100_MMA_F16BF16_SSISL_SL_fLi64ELi128ELNSA_4UMMA5MajorE1ELSQ_1ELNSP_7ScaleInE0ELSR_0EEEEEENSA_6LayoutISE_NSB_IJNSC_ILi0EEESV_SV_EEEEENSB_IJNSA_10UnderscoreESY_SY_EEEEENS7_6detail27Sm100ImplicitGemmTileTraitsINSA_13SM90_TMA_LOADENSA_14ComposedLayoutINSA_7SwizzleILi3ELi4ELi3EEENSA_18smem_ptr_flag_bitsILi16EEENSU_INSB_IJSG_NSC_ILi8EEEEEENSB_IJSD_SG_EEEEEEEvEENS12_INSA_20SM90_TMA_LOAD_IM2COLES1D_vEEEENS_8epilogue10collective18CollectiveEpilogueINS1I_23Sm100TmaWarpSpecializedILi4ELi2ELi16ELb1ELb0EEEJSK_NSB_IJNSU_ISG_SD_EENSU_INSC_ILi32EEESD_EEEEESL_NSB_IJlNSB_IJSD_llEEESV_EEESL_S1S_NS1I_6fusion15FusionCallbacksIS1M_NS1T_17LinearCombinationISL_fSL_fLNS_15FloatRoundStyleE2EEESK_S1Q_JEEENSA_5SM1004TMEM4LOAD26SM100_TMEM_LOAD_16dp256b4xES13_NS14_INS15_ILi2ELi4ELi3EEES18_NSU_INSB_IJS19_S1O_EEENSB_IJS1O_SD_EEEEEEENSA_17SM75_U32x4_LDSM_NENSA_14SM90_TMA_STOREES27_NSA_17SM90_U32x4_STSM_NENSA_39AutoVectorizingCopyWithAssumedAlignmentILi128EEEEEEvvEEEEvNT_6ParamsE,@"STO_CUDA_ENTRY STV_DEFAULT"
_ZN7cutlass13device_kernelINS_4conv6kernel13ConvUniversalINS1_16ConvProblemShapeILNS1_8OperatorE2ELi2EEENS1_10collective14CollectiveConvINS1_47MainloopSm100TmaUmmaWarpSpecializedImplicitGemmILS5_2ELi8ELi2ELi1ELi2EN4cute5tupleIJNSA_1CILi1EEESD_SD_EEEEENSB_IJNSC_ILi64EEENSB_IJNSC_ILi128EEEEEENSB_IJSG_EEEEEENS_6half_tESL_NSA_8TiledMMAINSA_8MMA_AtomIJNSA_20SM100_MMA_F16BF16_SSISL_SL_fLi64ELi128ELNSA_4UMMA5MajorE1ELSQ_1ELNSP_7ScaleInE0ELSR_0EEEEEENSA_6LayoutISE_NSB_IJNSC_ILi0EEESV_SV_EEEEENSB_IJNSA_10UnderscoreESY_SY_EEEEENS7_6detail27Sm100ImplicitGemmTileTraitsINSA_13SM90_TMA_LOADENSA_14ComposedLayoutINSA_7SwizzleILi3ELi4ELi3EEENSA_18smem_ptr_flag_bitsILi16EEENSU_INSB_IJSG_NSC_ILi8EEEEEENSB_IJSD_SG_EEEEEEEvEENS12_INSA_20SM90_TMA_LOAD_IM2COLES1D_vEEEENS_8epilogue10collective18CollectiveEpilogueINS1I_23Sm100TmaWarpSpecializedILi4ELi2ELi16ELb1ELb0EEEJSK_NSB_IJNSU_ISG_SD_EENSU_INSC_ILi32EEESD_EEEEESL_NSB_IJlNSB_IJSD_llEEESV_EEESL_S1S_NS1I_6fusion15FusionCallbacksIS1M_NS1T_17LinearCombinationISL_fSL_fLNS_15FloatRoundStyleE2EEESK_S1Q_JEEENSA_5SM1004TMEM4LOAD26SM100_TMEM_LOAD_16dp256b4xES13_NS14_INS15_ILi2ELi4ELi3EEES18_NSU_INSB_IJS19_S1O_EEENSB_IJS1O_SD_EEEEEEENSA_17SM75_U32x4_LDSM_NENSA_14SM90_TMA_STOREES27_NSA_17SM90_U32x4_STSM_NENSA_39AutoVectorizingCopyWithAssumedAlignmentILi128EEEEEEvvEEEEvNT_6ParamsE:
[----:B------:R-:W1:Y:S01]  /*0000*/  LDC R1, c[0x0][0x37c] ;  /* 0x0000df00ff017b82 */ /* 0x000e620000000800 */
[----:B------:R-:W2:Y:S01]  /*0010*/  S2R R54, SR_TID.X ;  /* 0x0000000000367919 */ /* 0x000ea20000002100 */
[----:B------:R-:W3:Y:S01]  /*0020*/  LDCU.64 UR8, c[0x0][0x890] ;  /* 0x00011200ff0877ac */ /* 0x000ee20008000a00 */
[----:B-1----:R-:W-:Y:S01]  /*0030*/  VIADD R1, R1, 0xfffffff8 ;  /* 0xfffffff801017836 */ /* 0x002fe20000000000 */
[----:B------:R-:W-:Y:S02]  /*0040*/  PRMT R55, RZ, 0x7610, R55 ;  /* 0x00007610ff377816 */ /* 0x000fe40000000037 */
[----:B------:R-:W-:Y:S01]  /*0050*/  ELECT P3, URZ, PT ;  /* 0x0000000000ff782f */ /* 0x000fe20003860000 */
[----:B---3--:R-:W-:-:S04]  /*0060*/  UISETP.NE.U32.AND UP0, UPT, UR8, URZ, UPT ;  /* 0x000000ff0800728c */ /* 0x008fc8000bf05070 */
[----:B------:R-:W-:Y:S01]  /*0070*/  UISETP.NE.AND.EX UP0, UPT, UR9, URZ, UPT, UP0 ;  /* 0x000000ff0900728c */ /* 0x000fe2000bf05300 */
[----:B--2---:R-:W-:-:S05]  /*0080*/  SHF.R.U32.HI R56, RZ, 0x5, R54 ;  /* 0x00000005ff387819 */ /* 0x004fca0000011636 */
[----:B------:R-:W1:Y:S02]  /*0090*/  SHFL.IDX PT, R0, R56, RZ, 0x1f ;  /* 0x00001fff38007589 */ /* 0x000e6400000e0000 */
[----:B-1----:R-:W-:Y:S01]  /*00a0*/  R2UR UR18, R0 ;  /* 0x00000000001272ca */ /* 0x002fe200000e0000 */
[----:B------:R-:W-:-:S14]  /*00b0*/  BRA.U UP0, `(.L_x_0) ;  /* 0x0000000100307547 */ /* 0x000fdc000b800000 */
[----:B------:R-:W1:Y:S02]  /*00c0*/  LDCU.64 UR4, c[0x0][0x888] ;  /* 0x00011100ff0477ac */ /* 0x000e640008000a00 */
[----:B-1----:R-:W-:-:S04]  /*00d0*/  UISETP.NE.U32.AND UP0, UPT, UR4, URZ, UPT ;  /* 0x000000ff0400728c */ /* 0x002fc8000bf05070 */
[----:B------:R-:W-:-:S09]  /*00e0*/  UISETP.NE.AND.EX UP0, UPT, UR5, URZ, UPT, UP0 ;  /* 0x000000ff0500728c */ /* 0x000fd2000bf05300 */
[----:B------:R-:W-:Y:S05]  /*00f0*/  BRA.U !UP0, `(.L_x_1) ;  /* 0x0000000108147547 */ /* 0x000fea000b800000 */
[----:B------:R-:W1:Y:S01]  /*0100*/  LDC.64 R2, c[0x0][0x888] ;  /* 0x00022200ff027b82 */ /* 0x000e620000000a00 */
[----:B------:R-:W1:Y:S02]  /*0110*/  LDCU.64 UR4, c[0x0][0x358] ;  /* 0x00006b00ff0477ac */ /* 0x000e640008000a00 */
[----:B-1----:R1:W5:Y:S01]  /*0120*/  LDG.E R27, desc[UR4][R2.64] ;  /* 0x00000004021b7981 */ /* 0x002362000c1e1900 */
[----:B------:R-:W-:Y:S01]  /*0130*/  HFMA2 R55, -RZ, RZ, 0, 5.9604644775390625e-08 ;  /* 0x00000001ff377431 */ /* 0x000fe200000001ff */
[----:B------:R-:W-:Y:S05]  /*0140*/  BRA `(.L_x_0) ;  /* 0x00000000000c7947 */ /* 0x000fea0003800000 */
.L_x_1:
[----:B------:R-:W1:Y:S01]  /*0150*/  LDCU UR4, c[0x0][0x880] ;  /* 0x00011000ff0477ac */ /* 0x000e620008000800 */
[----:B------:R-:W-:Y:S01]  /*0160*/  HFMA2 R55, -RZ, RZ, 0, 5.9604644775390625e-08 ;  /* 0x00000001ff377431 */ /* 0x000fe200000001ff */
[----:B-1----:R-:W-:-:S07]  /*0170*/  MOV R27, UR4 ;  /* 0x00000004001b7c02 */ /* 0x002fce0008000f00 */
.L_x_0:
[----:B------:R-:W2:Y:S02]  /*0180*/  LDCU.64 UR4, c[0x0][0x8b0] ;  /* 0x00011600ff0477ac */ /* 0x000ea40008000a00 */
[----:B--2---:R-:W-:-:S04]  /*0190*/  UISETP.NE.U32.AND UP0, UPT, UR4, URZ, UPT ;  /* 0x000000ff0400728c */ /* 0x004fc8000bf05070 */
[----:B------:R-:W-:-:S09]  /*01a0*/  UISETP.NE.AND.EX UP0, UPT, UR5, URZ, UPT, UP0 ;  /* 0x000000ff0500728c */ /* 0x000fd2000bf05300 */
[----:B------:R-:W-:Y:S05]  /*01b0*/  BRA.U UP0, `(.L_x_2) ;  /* 0x0000000100287547 */ /* 0x000fea000b800000 */
[----:B------:R-:W2:Y:S02]  /*01c0*/  LDCU.64 UR4, c[0x0][0x8a8] ;  /* 0x00011500ff0477ac */ /* 0x000ea40008000a00 */
[----:B--2---:R-:W-:-:S04]  /*01d0*/  UISETP.NE.U32.AND UP0, UPT, UR4, URZ, UPT ;  /* 0x000000ff0400728c */ /* 0x004fc8000bf05070 */
[----:B------:R-:W-:-:S09]  /*01e0*/  UISETP.NE.AND.EX UP0, UPT, UR5, URZ, UPT, UP0 ;  /* 0x000000ff0500728c */ /* 0x000fd2000bf05300 */
[----:B------:R-:W-:Y:S05]  /*01f0*/  BRA.U !UP0, `(.L_x_3) ;  /* 0x0000000108107547 */ /* 0x000fea000b800000 */
[----:B------:R-:W2:Y:S01]  /*0200*/  LDC.64 R24, c[0x0][0x8a8] ;  /* 0x00022a00ff187b82 */ /* 0x000ea20000000a00 */
[----:B------:R-:W2:Y:S02]  /*0210*/  LDCU.64 UR4, c[0x0][0x358] ;  /* 0x00006b00ff0477ac */ /* 0x000ea40008000a00 */
[----:B--2---:R2:W5:Y:S01]  /*0220*/  LDG.E R24, desc[UR4][R24.64] ;  /* 0x0000000418187981 */ /* 0x004562000c1e1900 */
[----:B------:R-:W-:Y:S05]  /*0230*/  BRA `(.L_x_2) ;  /* 0x0000000000087947 */ /* 0x000fea0003800000 */
.L_x_3:
[----:B------:R-:W2:Y:S02]  /*0240*/  LDCU UR4, c[0x0][0x8a0] ;  /* 0x00011400ff0477ac */ /* 0x000ea40008000800 */
[----:B--2---:R-:W-:Y:S02]  /*0250*/  MOV R24, UR4 ;  /* 0x0000000400187c02 */ /* 0x004fe40008000f00 */
.L_x_2:
[----:B------:R-:W-:Y:S01]  /*0260*/  IMAD.U32 R0, RZ, RZ, UR18 ;  /* 0x00000012ff007e24 */ /* 0x000fe2000f8e00ff */
[----:B------:R-:W-:Y:S04]  /*0270*/  BSSY.RECONVERGENT B0, `(.L_x_4) ;  /* 0x000000c000007945 */ /* 0x000fe80003800200 */
[C---:B------:R-:W-:Y:S02]  /*0280*/  ISETP.NE.OR P1, PT, R0.reuse, 0x1, !P3 ;  /* 0x000000010000780c */ /* 0x040fe40005f25670 */
[----:B------:R-:W-:-:S11]  /*0290*/  ISETP.NE.OR P0, PT, R0, 0x3, !P3 ;  /* 0x000000030000780c */ /* 0x000fd60005f05670 */
[----:B------:R-:W-:Y:S05]  /*02a0*/  @P1 BRA `(.L_x_5) ;  /* 0x0000000000201947 */ /* 0x000fea0003800000 */
[----:B------:R-:W3:Y:S02]  /*02b0*/  LDCU.64 UR4, c[0x0][0x348] ;  /* 0x00006900ff0477ac */ /* 0x000ee40008000a00 */
[----:B---3--:R-:W-:Y:S02]  /*02c0*/  UIADD3 UR6, UP1, UPT, UR4, 0x80, URZ ;  /* 0x0000008004067890 */ /* 0x008fe4000ff3e0ff */
[----:B------:R-:W-:Y:S02]  /*02d0*/  UIADD3 UR4, UP0, UPT, UR4, 0x180, URZ ;  /* 0x0000018004047890 */ /* 0x000fe4000ff1e0ff */
[----:B------:R-:W-:Y:S02]  /*02e0*/  UIADD3.X UR7, UPT, UPT, URZ, UR5, URZ, UP1, !UPT ;  /* 0x00000005ff077290 */ /* 0x000fe40008ffe4ff */
[----:B------:R-:W-:-:S07]  /*02f0*/  UIADD3.X UR5, UPT, UPT, URZ, UR5, URZ, UP0, !UPT ;  /* 0x00000005ff057290 */ /* 0x000fce00087fe4ff */
[----:B------:R3:W-:Y:S02]  /*0300*/  UTMACCTL.PF [UR6] ;  /* 0x00000000060079b9 */ /* 0x0007e40008040000 */
[----:B------:R3:W-:Y:S02]  /*0310*/  UTMACCTL.PF [UR4] ;  /* 0x00000000040079b9 */ /* 0x0007e40008040000 */
[----:B---3--:R-:W-:Y:S01]  /*0320*/  NOP ;  /* 0x0000000000007918 */ /* 0x008fe20000000000 */
.L_x_5:
[----:B------:R-:W-:Y:S05]  /*0330*/  BSYNC.RECONVERGENT B0 ;  /* 0x0000000000007941 */ /* 0x000fea0003800200 */
.L_x_4:
[----:B------:R-:W-:Y:S04]  /*0340*/  BSSY.RECONVERGENT B0, `(.L_x_6) ;  /* 0x000000a000007945 */ /* 0x000fe80003800200 */
        /* <DEDUP_REMOVED lines=9> */
.L_x_7:
[----:B------:R-:W-:Y:S05]  /*03e0*/  BSYNC.RECONVERGENT B0 ;  /* 0x0000000000007941 */ /* 0x000fea0003800200 */
.L_x_6:
[----:B------:R-:W3:Y:S01]  /*03f0*/  LDCU.64 UR4, c[0x0][0x888] ;  /* 0x00011100ff0477ac */ /* 0x000ee20008000a00 */
[----:B------:R-:W-:Y:S02]  /*0400*/  UISETP.EQ.U32.AND UP2, UPT, UR8, URZ, UPT ;  /* 0x000000ff0800728c */ /* 0x000fe4000bf42070 */
[----:B------:R-:W-:Y:S02]  /*0410*/  UPLOP3.LUT UP3, UPT, UPT, UPT, UPT, 0x80, 0x8 ;  /* 0x000000000008789c */ /* 0x000fe40003f6f070 */
[----:B---3--:R-:W-:-:S04]  /*0420*/  UISETP.NE.U32.AND UP0, UPT, UR4, URZ, UPT ;  /* 0x000000ff0400728c */ /* 0x008fc8000bf05070 */
[----:B------:R-:W-:-:S04]  /*0430*/  UISETP.NE.AND.EX UP1, UPT, UR5, URZ, UPT, UP0 ;  /* 0x000000ff0500728c */ /* 0x000fc8000bf25300 */
[----:B------:R-:W-:-:S04]  /*0440*/  UISETP.EQ.OR.EX UP4, UPT, UR9, URZ, !UP1, UP2 ;  /* 0x000000ff0900728c */ /* 0x000fc8000cf82720 */
[----:B------:R-:W-:-:S06]  /*0450*/  UP2UR UR4, UPR, URZ, 0x10 ;  /* 0x00000010ff047883 */ /* 0x000fcc0008000000 */
[----:B------:R-:W-:Y:S01]  /*0460*/  MOV R59, UR4 ;  /* 0x00000004003b7c02 */ /* 0x000fe20008000f00 */
[----:B------:R-:W-:Y:S06]  /*0470*/  BRA.U !UP4, `(.L_x_8) ;  /* 0x000000010c207547 */ /* 0x000fec000b800000 */
[----:B------:R-:W-:Y:S01]  /*0480*/  UISETP.NE.U32.AND UP2, UPT, UR8, URZ, UPT ;  /* 0x000000ff0800728c */ /* 0x000fe2000bf45070 */
[----:B-----5:R-:W-:Y:S01]  /*0490*/  FSETP.NEU.AND P0, PT, R27, RZ, PT ;  /* 0x000000ff1b00720b */ /* 0x020fe20003f0d000 */
[----:B------:R-:W-:Y:S02]  /*04a0*/  USEL UR4, URZ, 0xffffffff, UP1 ;  /* 0xffffffffff047887 */ /* 0x000fe40008800000 */
[----:B------:R-:W-:-:S10]  /*04b0*/  UISETP.NE.AND.EX UP2, UPT, UR9, URZ, UPT, UP2 ;  /* 0x000000ff0900728c */ /* 0x000fd4000bf45320 */
[----:B------:R-:W-:Y:S01]  /*04c0*/  VOTEU.ANY UP0, P0 ;  /* 0x0000000000ff7886 */ /* 0x000fe20000000100 */
[----:B------:R-:W-:-:S04]  /*04d0*/  @!UP2 USEL UR4, URZ, 0xffffffff, UP0 ;  /* 0xffffffffff04a887 */ /* 0x000fc80008000000 */
[----:B------:R-:W-:-:S04]  /*04e0*/  ULOP3.LUT UR4, UR4, 0x1, URZ, 0xc0, !UPT ;  /* 0x0000000104047892 */ /* 0x000fc8000f8ec0ff */
[----:B------:R-:W-:-:S11]  /*04f0*/  UISETP.NE.U32.AND UP3, UPT, UR4, 0x1, UPT ;  /* 0x000000010400788c */ /* 0x000fd6000bf65070 */
.L_x_8:
[----:B-1----:R-:W1:Y:S01]  /*0500*/  SHFL.IDX PT, R2, R56, RZ, 0x1f ;  /* 0x00001fff38027589 */ /* 0x002e6200000e0000 */
[----:B------:R-:W-:-:S04]  /*0510*/  UISETP.NE.AND UP0, UPT, UR18, 0x2, UPT ;  /* 0x000000021200788c */ /* 0x000fc8000bf05270 */
[----:B------:R-:W-:Y:S01]  /*0520*/  USEL UR62, URZ, 0x1, UP0 ;  /* 0x00000001ff3e7887 */ /* 0x000fe20008000000 */
[----:B-1----:R-:W-:-:S13]  /*0530*/  ISETP.NE.AND P0, PT, R2, RZ, PT ;  /* 0x000000ff0200720c */ /* 0x002fda0003f05270 */
[----:B------:R-:W-:Y:S05]  /*0540*/  @P0 BRA `(.L_x_9) ;  /* 0x0000000000680947 */ /* 0x000fea0003800000 */
[----:B------:R-:W1:Y:S01]  /*0550*/  S2UR UR4, SR_CgaCtaId ;  /* 0x00000000000479c3 */ /* 0x000e620000008800 */
[----:B------:R-:W-:Y:S01]  /*0560*/  UMOV UR5, 0x400 ;  /* 0x0000040000057882 */ /* 0x000fe20000000000 */
[----:B------:R-:W-:Y:S01]  /*0570*/  UMOV UR6, 0x1 ;  /* 0x0000000100067882 */ /* 0x000fe20000000000 */
[----:B------:R-:W-:Y:S01]  /*0580*/  ELECT P0, URZ, PT ;  /* 0x0000000000ff782f */ /* 0x000fe20003800000 */
[----:B------:R-:W-:-:S04]  /*0590*/  UIADD3 UR6, UPT, UPT, -UR6, 0x100000, URZ ;  /* 0x0010000006067890 */ /* 0x000fc8000fffe1ff */
[----:B------:R-:W-:Y:S02]  /*05a0*/  USHF.L.U32 UR7, UR6, 0xb, URZ ;  /* 0x0000000b06077899 */ /* 0x000fe400080006ff */
[----:B------:R-:W-:Y:S02]  /*05b0*/  USHF.L.U32 UR6, UR6, 0x1, URZ ;  /* 0x0000000106067899 */ /* 0x000fe400080006ff */
[----:B-1----:R-:W-:Y:S01]  /*05c0*/  ULEA UR4, UR4, UR5, 0x18 ;  /* 0x0000000504047291 */ /* 0x002fe2000f8ec0ff */
[----:B------:R-:W1:Y:S11]  /*05d0*/  FENCE.VIEW.ASYNC.S ;  /* 0x00000000000073c6 */ /* 0x000e760000000000 */
[----:B-1----:R1:W3:Y:S01]  /*05e0*/  SYNCS.EXCH.64 URZ, [UR4], UR6 ;  /* 0x0000000604ff75b2 */ /* 0x0022e20008000100 */
[----:B------:R1:W4:Y:S01]  /*05f0*/  SYNCS.EXCH.64 URZ, [UR4+0x40], UR6 ;  /* 0x0000400604ff75b2 */ /* 0x0003220008000100 */
[----:B------:R1:W1:Y:S01]  /*0600*/  SYNCS.EXCH.64 URZ, [UR4+0x8], UR6 ;  /* 0x0000080604ff75b2 */ /* 0x0002620008000100 */
        /* <DEDUP_REMOVED lines=13> */
[----:B------:R-:W-:Y:S01]  /*06e0*/  NOP ;  /* 0x0000000000007918 */ /* 0x000fe20000000000 */
.L_x_9:
[----:B------:R-:W2:Y:S01]  /*06f0*/  SHFL.IDX PT, R2, R56, RZ, 0x1f ;  /* 0x00001fff38027589 */ /* 0x000ea200000e0000 */
[----:B------:R-:W-:Y:S01]  /*0700*/  NOP ;  /* 0x0000000000007918 */ /* 0x000fe20000000000 */
[----:B--2---:R-:W-:-:S13]  /*0710*/  ISETP.NE.AND P0, PT, R2, 0x1, PT ;  /* 0x000000010200780c */ /* 0x004fda0003f05270 */
[----:B------:R-:W-:Y:S05]  /*0720*/  @P0 BRA `(.L_x_10) ;  /* 0x0000000000580947 */ /* 0x000fea0003800000 */
[----:B-1----:R-:W1:Y:S01]  /*0730*/  S2UR UR4, SR_CgaCtaId ;  /* 0x00000000000479c3 */ /* 0x002e620000008800 */
[----:B------:R-:W-:Y:S01]  /*0740*/  UMOV UR5, 0x400 ;  /* 0x0000040000057882 */ /* 0x000fe20000000000 */
[----:B------:R-:W-:Y:S01]  /*0750*/  UMOV UR8, 0x20 ;  /* 0x0000002000087882 */ /* 0x000fe20000000000 */
[----:B------:R-:W-:Y:S01]  /*0760*/  UMOV UR6, 0x80 ;  /* 0x0000008000067882 */ /* 0x000fe20000000000 */
[----:B------:R-:W-:-:S04]  /*0770*/  UIADD3 UR8, UPT, UPT, -UR8, 0x100000, URZ ;  /* 0x0010000008087890 */ /* 0x000fc8000fffe1ff */
[----:B------:R-:W-:Y:S02]  /*0780*/  USHF.L.U32 UR9, UR8, 0xb, URZ ;  /* 0x0000000b08097899 */ /* 0x000fe400080006ff */
[----:B------:R-:W-:Y:S02]  /*0790*/  USHF.L.U32 UR8, UR8, 0x1, URZ ;  /* 0x0000000108087899 */ /* 0x000fe400080006ff */
[----:B------:R-:W-:-:S04]  /*07a0*/  UIADD3 UR6, UPT, UPT, -UR6, 0x100000, URZ ;  /* 0x0010000006067890 */ /* 0x000fc8000fffe1ff */
[----:B------:R-:W-:Y:S02]  /*07b0*/  USHF.L.U32 UR7, UR6, 0xb, URZ ;  /* 0x0000000b06077899 */ /* 0x000fe400080006ff */
[----:B------:R-:W-:Y:S01]  /*07c0*/  USHF.L.U32 UR6, UR6, 0x1, URZ ;  /* 0x0000000106067899 */ /* 0x000fe200080006ff */
[----:B------:R-:W-:Y:S01]  /*07d0*/  ELECT P0, URZ, PT ;  /* 0x0000000000ff782f */ /* 0x000fe20003800000 */
[----:B-1----:R-:W-:Y:S01]  /*07e0*/  ULEA UR4, UR4, UR5, 0x18 ;  /* 0x0000000504047291 */ /* 0x002fe2000f8ec0ff */
[----:B------:R-:W1:Y:S11]  /*07f0*/  FENCE.VIEW.ASYNC.S ;  /* 0x00000000000073c6 */ /* 0x000e760000000000 */
[----:B-1----:R2:W1:Y:S01]  /*0800*/  SYNCS.EXCH.64 URZ, [UR4+0x80], UR8 ;  /* 0x0000800804ff75b2 */ /* 0x0024620008000100 */
[----:B------:R2:W1:Y:S01]  /*0810*/  SYNCS.EXCH.64 URZ, [UR4+0xa0], UR6 ;  /* 0x0000a00604ff75b2 */ /* 0x0004620008000100 */
[----:B------:R2:W1:Y:S01]  /*0820*/  SYNCS.EXCH.64 URZ, [UR4+0x88], UR8 ;  /* 0x0000880804ff75b2 */ /* 0x0004620008000100 */
[----:B------:R2:W1:Y:S01]  /*0830*/  SYNCS.EXCH.64 URZ, [UR4+0xa8], UR6 ;  /* 0x0000a80604ff75b2 */ /* 0x0004620008000100 */
[----:B------:R2:W1:Y:S01]  /*0840*/  SYNCS.EXCH.64 URZ, [UR4+0x90], UR8 ;  /* 0x0000900804ff75b2 */ /* 0x0004620008000100 */
[----:B------:R2:W1:Y:S01]  /*0850*/  SYNCS.EXCH.64 URZ, [UR4+0xb0], UR6 ;  /* 0x0000b00604ff75b2 */ /* 0x0004620008000100 */
[----:B------:R2:W1:Y:S01]  /*0860*/  SYNCS.EXCH.64 URZ, [UR4+0x98], UR8 ;  /* 0x0000980804ff75b2 */ /* 0x0004620008000100 */
[----:B------:R2:W1:Y:S02]  /*0870*/  SYNCS.EXCH.64 URZ, [UR4+0xb8], UR6 ;  /* 0x0000b80604ff75b2 */ /* 0x0004640008000100 */
[----:B--2---:R-:W-:Y:S01]  /*0880*/  NOP ;  /* 0x0000000000007918 */ /* 0x004fe20000000000 */
.L_x_10:
[----:B------:R-:W2:Y:S01]  /*0890*/  SHFL.IDX PT, R2, R56, RZ, 0x1f ;  /* 0x00001fff38027589 */ /* 0x000ea200000e0000 */
[----:B------:R-:W-:Y:S01]  /*08a0*/  NOP ;  /* 0x0000000000007918 */ /* 0x000fe20000000000 */
[----:B--2---:R-:W-:-:S13]  /*08b0*/  ISETP.NE.AND P0, PT, R2, 0x3, PT ;  /* 0x000000030200780c */ /* 0x004fda0003f05270 */
[----:B------:R-:W-:Y:S05]  /*08c0*/  @P0 BRA `(.L_x_11) ;  /* 0x0000000000300947 */ /* 0x000fea0003800000 */
[----:B-1----:R-:W1:Y:S01]  /*08d0*/  S2UR UR4, SR_CgaCtaId ;  /* 0x00000000000479c3 */ /* 0x002e620000008800 */
[----:B------:R-:W-:Y:S01]  /*08e0*/  UMOV UR6, 0x400 ;  /* 0x0000040000067882 */ /* 0x000fe20000000000 */
[----:B------:R-:W-:Y:S01]  /*08f0*/  UMOV UR5, 0x20 ;  /* 0x0000002000057882 */ /* 0x000fe20000000000 */
[----:B------:R-:W-:Y:S01]  /*0900*/  ELECT P0, URZ, PT ;  /* 0x0000000000ff782f */ /* 0x000fe20003800000 */
[----:B-1----:R-:W-:Y:S02]  /*0910*/  ULEA UR6, UR4, UR6, 0x18 ;  /* 0x0000000604067291 */ /* 0x002fe4000f8ec0ff */
[----:B------:R-:W-:-:S04]  /*0920*/  UIADD3 UR4, UPT, UPT, -UR5, 0x100000, URZ ;  /* 0x0010000005047890 */ /* 0x000fc8000fffe1ff */
[----:B------:R-:W-:Y:S02]  /*0930*/  USHF.L.U32 UR5, UR4, 0xb, URZ ;  /* 0x0000000b04057899 */ /* 0x000fe400080006ff */
[----:B------:R-:W-:Y:S01]  /*0940*/  USHF.L.U32 UR4, UR4, 0x1, URZ ;  /* 0x0000000104047899 */ /* 0x000fe200080006ff */
[----:B------:R-:W1:Y:S11]  /*0950*/  FENCE.VIEW.ASYNC.S ;  /* 0x00000000000073c6 */ /* 0x000e760000000000 */
[----:B-1----:R2:W1:Y:S01]  /*0960*/  SYNCS.EXCH.64 URZ, [UR6+0xc0], UR4 ;  /* 0x0000c00406ff75b2 */ /* 0x0024620008000100 */
[----:B------:R2:W1:Y:S02]  /*0970*/  SYNCS.EXCH.64 URZ, [UR6+0xc8], UR4 ;  /* 0x0000c80406ff75b2 */ /* 0x0004640008000100 */
[----:B--2---:R-:W-:Y:S01]  /*0980*/  NOP ;  /* 0x0000000000007918 */ /* 0x004fe20000000000 */
.L_x_11:
[----:B------:R-:W2:Y:S01]  /*0990*/  SHFL.IDX PT, R2, R56, RZ, 0x1f ;  /* 0x00001fff38027589 */ /* 0x000ea200000e0000 */
[----:B------:R-:W-:Y:S01]  /*09a0*/  NOP ;  /* 0x0000000000007918 */ /* 0x000fe20000000000 */
[----:B--2---:R-:W-:-:S13]  /*09b0*/  ISETP.NE.AND P0, PT, R2, 0x4, PT ;  /* 0x000000040200780c */ /* 0x004fda0003f05270 */
[----:B------:R-:W-:Y:S05]  /*09c0*/  @P0 BRA `(.L_x_12) ;  /* 0x0000000000440947 */ /* 0x000fea0003800000 */
[----:B-1----:R-:W1:Y:S01]  /*09d0*/  S2UR UR6, SR_CgaCtaId ;  /* 0x00000000000679c3 */ /* 0x002e620000008800 */
[----:B------:R-:W-:Y:S01]  /*09e0*/  UMOV UR4, 0x100 ;  /* 0x0000010000047882 */ /* 0x000fe20000000000 */
[----:B------:R-:W-:Y:S01]  /*09f0*/  UMOV UR5, 0x400 ;  /* 0x0000040000057882 */ /* 0x000fe20000000000 */
[----:B------:R-:W-:Y:S01]  /*0a00*/  USEL UR4, UR4, 0xe0, UP3 ;  /* 0x000000e004047887 */ /* 0x000fe20009800000 */
[----:B------:R-:W-:Y:S01]  /*0a10*/  UMOV UR8, 0x1 ;  /* 0x0000000100087882 */ /* 0x000fe20000000000 */
[----:B------:R-:W-:Y:S01]  /*0a20*/  ELECT P0, URZ, PT ;  /* 0x0000000000ff782f */ /* 0x000fe20003800000 */
[----:B------:R-:W-:-:S04]  /*0a30*/  UIADD3 UR8, UPT, UPT, -UR8, 0x100000, URZ ;  /* 0x0010000008087890 */ /* 0x000fc8000fffe1ff */
[----:B------:R-:W-:Y:S02]  /*0a40*/  USHF.L.U32 UR9, UR8, 0xb, URZ ;  /* 0x0000000b08097899 */ /* 0x000fe400080006ff */
[----:B------:R-:W-:Y:S02]  /*0a50*/  USHF.L.U32 UR8, UR8, 0x1, URZ ;  /* 0x0000000108087899 */ /* 0x000fe400080006ff */
[----:B-1----:R-:W-:Y:S02]  /*0a60*/  ULEA UR6, UR6, UR5, 0x18 ;  /* 0x0000000506067291 */ /* 0x002fe4000f8ec0ff */
[----:B------:R-:W-:-:S04]  /*0a70*/  UIADD3 UR4, UPT, UPT, -UR4, 0x100000, URZ ;  /* 0x0010000004047890 */ /* 0x000fc8000fffe1ff */
[----:B------:R-:W-:Y:S02]  /*0a80*/  USHF.L.U32 UR5, UR4, 0xb, URZ ;  /* 0x0000000b04057899 */ /* 0x000fe400080006ff */
[----:B------:R-:W-:Y:S01]  /*0a90*/  USHF.L.U32 UR4, UR4, 0x1, URZ ;  /* 0x0000000104047899 */ /* 0x000fe200080006ff */
[----:B------:R-:W1:Y:S03]  /*0aa0*/  FENCE.VIEW.ASYNC.S ;  /* 0x00000000000073c6 */ /* 0x000e660000000000 */
[----:B-1----:R2:W1:Y:S08]  /*0ab0*/  SYNCS.EXCH.64 URZ, [UR6+0xd0], UR8 ;  /* 0x0000d00806ff75b2 */ /* 0x0024700008000100 */
[----:B------:R2:W1:Y:S02]  /*0ac0*/  SYNCS.EXCH.64 URZ, [UR6+0xd8], UR4 ;  /* 0x0000d80406ff75b2 */ /* 0x0004640008000100 */
[----:B--2---:R-:W-:Y:S01]  /*0ad0*/  NOP ;  /* 0x0000000000007918 */ /* 0x004fe20000000000 */
.L_x_12:
[----:B------:R-:W2:Y:S01]  /*0ae0*/  SHFL.IDX PT, R2, R56, RZ, 0x1f ;  /* 0x00001fff38027589 */ /* 0x000ea200000e0000 */
[----:B------:R-:W1:Y:S01]  /*0af0*/  S2UR UR24, SR_CTAID.X ;  /* 0x00000000001879c3 */ /* 0x000e620000002500 */
[----:B------:R-:W-:-:S07]  /*0b00*/  NOP ;  /* 0x0000000000007918 */ /* 0x000fce0000000000 */
[----:B------:R-:W1:Y:S01]  /*0b10*/  S2UR UR20, SR_CTAID.Y ;  /* 0x00000000001479c3 */ /* 0x000e620000002600 */
[----:B--2---:R-:W-:-:S13]  /*0b20*/  ISETP.NE.AND P0, PT, R2, 0x5, PT ;  /* 0x000000050200780c */ /* 0x004fda0003f05270 */
[----:B-1----:R-:W-:Y:S05]  /*0b30*/  @P0 BRA `(.L_x_13) ;  /* 0x0000000000480947 */ /* 0x002fea0003800000 */
[----:B------:R-:W1:Y:S01]  /*0b40*/  S2UR UR4, SR_CgaCtaId ;  /* 0x00000000000479c3 */ /* 0x000e620000008800 */
        /* <DEDUP_REMOVED lines=12> */
[----:B-1----:R1:W2:Y:S01]  /*0c10*/  SYNCS.EXCH.64 URZ, [UR4+0xe0], UR8 ;  /* 0x0000e00804ff75b2 */ /* 0x0022a20008000100 */
[----:B------:R1:W1:Y:S01]  /*0c20*/  SYNCS.EXCH.64 URZ, [UR4+0xf0], UR6 ;  /* 0x0000f00604ff75b2 */ /* 0x0002620008000100 */
[----:B------:R1:W1:Y:S01]  /*0c30*/  SYNCS.EXCH.64 URZ, [UR4+0xe8], UR8 ;  /* 0x0000e80804ff75b2 */ /* 0x0002620008000100 */
[----:B------:R1:W1:Y:S01]  /*0c40*/  SYNCS.EXCH.64 URZ, [UR4+0xf8], UR6 ;  /* 0x0000f80604ff75b2 */ /* 0x0002620008000100 */
[----:B------:R-:W-:Y:S01]  /*0c50*/  NOP ;  /* 0x0000000000007918 */ /* 0x000fe20000000000 */
.L_x_13:
[----:B------:R-:W-:-:S05]  /*0c60*/  CS2R.32 R49, SR_CgaSize ;  /* 0x0000000000317805 */ /* 0x000fca0000008a00 */
[----:B------:R-:W-:-:S05]  /*0c70*/  IMAD R49, R49, -0xa0, RZ ;  /* 0xffffff6031317824 */ /* 0x000fca00078e02ff */
[----:B------:R-:W-:-:S14]  /*0c80*/  R2UR UR5, R49 ;  /* 0x00000000310572ca */ /* 0x000fdc00000e0000 */
[----:B------:R-:W3:Y:S01]  /*0c90*/  LDCU UR5, c[0x0][UR5+0x2b0] ;  /* 0x00005600050577ac */ /* 0x000ee20008000800 */
[----:B------:R-:W-:Y:S02]  /*0ca0*/  I2FP.F32.U32 R49, UR24 ;  /* 0x0000001800317c45 */ /* 0x000fe40008201000 */
[----:B------:R-:W-:-:S05]  /*0cb0*/  CS2R.32 R3, SR_CgaSize ;  /* 0x0000000000037805 */ /* 0x000fca0000008a00 */
[----:B------:R-:W-:-:S06]  /*0cc0*/  IMAD R3, R3, -0xa0, RZ ;  /* 0xffffff6003037824 */ /* 0x000fcc00078e02ff */
[----:B------:R-:W4:Y:S01]  /*0cd0*/  LDC R3, c[0x0][R3+0x2a0] ;  /* 0x0000a80003037b82 */ /* 0x000f220000000800 */
[----:B------:R-:W-:Y:S02]  /*0ce0*/  I2FP.F32.U32 R48, UR20 ;  /* 0x0000001400307c45 */ /* 0x000fe40008201000 */
[----:B------:R-:W-:-:S05]  /*0cf0*/  CS2R.32 R2, SR_CgaSize ;  /* 0x0000000000027805 */ /* 0x000fca0000008a00 */
[----:B------:R-:W-:-:S05]  /*0d00*/  IMAD R2, R2, -0xa0, RZ ;  /* 0xffffff6002027824 */ /* 0x000fca00078e02ff */
[----:B-1----:R-:W-:-:S14]  /*0d10*/  R2UR UR4, R2 ;  /* 0x00000000020472ca */ /* 0x002fdc00000e0000 */
[----:B------:R-:W1:Y:S01]  /*0d20*/  LDCU UR4, c[0x0][UR4+0x2b4] ;  /* 0x00005680040477ac */ /* 0x000e620008000800 */
[----:B------:R-:W-:Y:S01]  /*0d30*/  NOP ;  /* 0x0000000000007918 */ /* 0x000fe20000000000 */
[----:B------:R-:W2:Y:S01]  /*0d40*/  LDCU UR19, c[0x0][0xb24] ;  /* 0x00016480ff1377ac */ /* 0x000ea20008000800 */
[----:B------:R-:W-:-:S05]  /*0d50*/  CS2R.32 R2, SR_CgaSize ;  /* 0x0000000000027805 */ /* 0x000fca0000008a00 */
[----:B------:R-:W-:-:S06]  /*0d60*/  IMAD R2, R2, -0xa0, RZ ;  /* 0xffffff6002027824 */ /* 0x000fcc00078e02ff */
[----:B------:R-:W4:Y:S01]  /*0d70*/  LDC R2, c[0x0][R2+0x2a4] ;  /* 0x0000a90002027b82 */ /* 0x000f220000000800 */
[----:B---3--:R-:W-:-:S07]  /*0d80*/  FMUL R49, R49, UR5 ;  /* 0x0000000531317c20 */ /* 0x008fce0008400000 */
[----:B------:R-:W3:Y:S01]  /*0d90*/  S2UR UR49, SR_CTAID.Z ;  /* 0x00000000003179c3 */ /* 0x000ee20000002700 */
[----:B-1----:R-:W-:Y:S01]  /*0da0*/  FMUL R48, R48, UR4 ;  /* 0x0000000430307c20 */ /* 0x002fe20008400000 */
[----:B------:R-:W1:Y:S01]  /*0db0*/  F2I.U32.TRUNC.NTZ R49, R49 ;  /* 0x0000003100317305 */ /* 0x000e62000020f000 */
[----:B--2---:R-:W-:-:S07]  /*0dc0*/  UISETP.GE.AND UP0, UPT, UR19, 0x1, UPT ;  /* 0x000000011300788c */ /* 0x004fce000bf06270 */
[----:B------:R-:W2:Y:S01]  /*0dd0*/  F2I.U32.TRUNC.NTZ R48, R48 ;  /* 0x0000003000307305 */ /* 0x000ea2000020f000 */
[----:B-1----:R-:W-:-:S05]  /*0de0*/  IADD3 R49, PT, PT, -R49, RZ, RZ ;  /* 0x000000ff31317210 */ /* 0x002fca0007ffe1ff */
[----:B----4-:R-:W-:Y:S01]  /*0df0*/  IMAD R49, R3, R49, UR24 ;  /* 0x0000001803317e24 */ /* 0x010fe2000f8e0231 */
[----:B--2---:R-:W-:-:S05]  /*0e00*/  IADD3 R48, PT, PT, -R48, RZ, RZ ;  /* 0x000000ff30307210 */ /* 0x004fca0007ffe1ff */
[----:B------:R-:W-:Y:S01]  /*0e10*/  IMAD R48, R2, R48, UR20 ;  /* 0x0000001402307e24 */ /* 0x000fe2000f8e0230 */
[----:B------:R-:W-:Y:S06]  /*0e20*/  BAR.SYNC.DEFER_BLOCKING 0x0 ;  /* 0x0000000000007b1d */ /* 0x000fec0000010000 */
[----:B---3--:R-:W-:Y:S05]  /*0e30*/  BRA.U !UP0, `(.L_x_14) ;  /* 0x0000000108d47547 */ /* 0x008fea000b800000 */
[----:B------:R-:W1:Y:S01]  /*0e40*/  LDCU.128 UR28, c[0x0][0xb10] ;  /* 0x00016200ff1c77ac */ /* 0x000e620008000c00 */
[----:B------:R-:W2:Y:S01]  /*0e50*/  LDCU UR6, c[0x0][0x370] ;  /* 0x00006e00ff0677ac */ /* 0x000ea20008000800 */
[----:B------:R-:W3:Y:S01]  /*0e60*/  LDCU UR4, c[0x0][0x374] ;  /* 0x00006e80ff0477ac */ /* 0x000ee20008000800 */
[----:B------:R-:W4:Y:S01]  /*0e70*/  LDCU UR21, c[0x0][0xb0c] ;  /* 0x00016180ff1577ac */ /* 0x000f220008000800 */
[----:B------:R-:W4:Y:S01]  /*0e80*/  LDCU UR5, c[0x0][0xb20] ;  /* 0x00016400ff0577ac */ /* 0x000f220008000800 */
[----:B------:R-:W4:Y:S01]  /*0e90*/  LDCU.64 UR16, c[0x0][0xb28] ;  /* 0x00016500ff1077ac */ /* 0x000f220008000a00 */
[----:B-1----:R-:W-:Y:S02]  /*0ea0*/  UISETP.NE.AND UP0, UPT, UR30, 0x1, UPT ;  /* 0x000000011e00788c */ /* 0x002fe4000bf05270 */
[----:B---3--:R-:W-:Y:S02]  /*0eb0*/  UIMAD.WIDE.U32 UR8, UR4, UR31, URZ ;  /* 0x0000001f040872a5 */ /* 0x008fe4000f8e00ff */
[----:B--2---:R-:W-:-:S02]  /*0ec0*/  UIMAD.WIDE.U32 UR10, UR6, UR28, URZ ;  /* 0x0000001c060a72a5 */ /* 0x004fc4000f8e00ff */
[----:B----4-:R-:W-:Y:S02]  /*0ed0*/  UISETP.NE.AND UP2, UPT, UR21, 0x1, UPT ;  /* 0x000000011500788c */ /* 0x010fe4000bf45270 */
[----:B------:R-:W-:Y:S01]  /*0ee0*/  UISETP.NE.AND UP4, UPT, UR19, 0x1, UPT ;  /* 0x000000011300788c */ /* 0x000fe2000bf85270 */
[----:B------:R-:W-:Y:S02]  /*0ef0*/  UMOV UR8, UR9 ;  /* 0x0000000900087c82 */ /* 0x000fe40008000000 */
[----:B------:R-:W-:Y:S01]  /*0f00*/  UMOV UR10, UR11 ;  /* 0x0000000b000a7c82 */ /* 0x000fe20008000000 */
[----:B------:R-:W-:Y:S02]  /*0f10*/  @UP0 USHF.R.U32.HI UR4, URZ, UR5, UR8 ;  /* 0x00000005ff040299 */ /* 0x000fe40008011608 */
[----:B------:R-:W-:Y:S02]  /*0f20*/  UIMAD.WIDE.U32 UR12, UR20, UR31, URZ ;  /* 0x0000001f140c72a5 */ /* 0x000fe4000f8e00ff */
[----:B------:R-:W-:-:S02]  /*0f30*/  UIMAD.WIDE.U32 UR8, UR4, UR16, URZ ;  /* 0x00000010040872a5 */ /* 0x000fc4000f8e00ff */
[----:B------:R-:W-:Y:S02]  /*0f40*/  @UP2 USHF.R.U32.HI UR6, URZ, UR29, UR10 ;  /* 0x0000001dff062299 */ /* 0x000fe4000801160a */
[----:B------:R-:W-:Y:S02]  /*0f50*/  UIMAD.WIDE.U32 UR14, UR24, UR28, URZ ;  /* 0x0000001c180e72a5 */ /* 0x000fe4000f8e00ff */
[----:B------:R-:W-:Y:S01]  /*0f60*/  UIMAD.WIDE.U32 UR10, UR6, UR16, URZ ;  /* 0x00000010060a72a5 */ /* 0x000fe2000f8e00ff */
[----:B------:R-:W-:Y:S01]  /*0f70*/  UMOV UR12, UR13 ;  /* 0x0000000d000c7c82 */ /* 0x000fe20008000000 */
[----:B------:R-:W-:Y:S01]  /*0f80*/  UMOV UR8, UR9 ;  /* 0x0000000900087c82 */ /* 0x000fe20008000000 */
[----:B------:R-:W-:Y:S02]  /*0f90*/  USHF.R.U32.HI UR12, URZ, UR5, UR12 ;  /* 0x00000005ff0c7299 */ /* 0x000fe4000801160c */
[----:B------:R-:W-:Y:S01]  /*0fa0*/  @UP4 USHF.R.U32.HI UR4, URZ, UR17, UR8 ;  /* 0x00000011ff044299 */ /* 0x000fe20008011608 */
[----:B------:R-:W-:Y:S01]  /*0fb0*/  UMOV UR14, UR15 ;  /* 0x0000000f000e7c82 */ /* 0x000fe20008000000 */
[----:B------:R-:W-:Y:S01]  /*0fc0*/  UMOV UR10, UR11 ;  /* 0x0000000b000a7c82 */ /* 0x000fe20008000000 */
[----:B------:R-:W-:-:S02]  /*0fd0*/  USHF.R.U32.HI UR14, URZ, UR29, UR14 ;  /* 0x0000001dff0e7299 */ /* 0x000fc4000801160e */
[----:B------:R-:W-:Y:S02]  /*0fe0*/  USEL UR5, UR20, UR12, !UP0 ;  /* 0x0000000c14057287 */ /* 0x000fe4000c000000 */
[----:B------:R-:W-:Y:S02]  /*0ff0*/  @UP4 USHF.R.U32.HI UR6, URZ, UR17, UR10 ;  /* 0x00000011ff064299 */ /* 0x000fe4000801160a */
[----:B------:R-:W-:Y:S02]  /*1000*/  UIMAD UR7, UR4, UR19, URZ ;  /* 0x00000013040772a4 */ /* 0x000fe4000f8e02ff */
[----:B------:R-:W-:Y:S02]  /*1010*/  USEL UR4, UR24, UR14, !UP2 ;  /* 0x0000000e18047287 */ /* 0x000fe4000d000000 */
[----:B------:R-:W-:Y:S02]  /*1020*/  UIMAD UR10, UR6, UR19, URZ ;  /* 0x00000013060a72a4 */ /* 0x000fe4000f8e02ff */
[----:B------:R-:W-:-:S02]  /*1030*/  UISETP.GE.AND UP0, UPT, UR5, UR7, UPT ;  /* 0x000000070500728c */ /* 0x000fc4000bf06270 */
[----:B------:R-:W-:Y:S02]  /*1040*/  UIMAD.WIDE.U32 UR8, UR5, UR16, URZ ;  /* 0x00000010050872a5 */ /* 0x000fe4000f8e00ff */
[----:B------:R-:W-:Y:S02]  /*1050*/  UISETP.GE.OR UP0, UPT, UR4, UR10, UP0 ;  /* 0x0000000a0400728c */ /* 0x000fe40008706670 */
[----:B------:R-:W-:Y:S02]  /*1060*/  UIMAD.WIDE.U32 UR10, UR4, UR16, URZ ;  /* 0x00000010040a72a5 */ /* 0x000fe4000f8e00ff */
[----:B------:R-:W-:Y:S01]  /*1070*/  UIADD3 UR10, UPT, UPT, -UR4, URZ, URZ ;  /* 0x000000ff040a7290 */ /* 0x000fe2000fffe1ff */
[----:B------:R-:W-:Y:S01]  /*1080*/  UMOV UR8, UR9 ;  /* 0x0000000900087c82 */ /* 0x000fe20008000000 */
[----:B------:R-:W-:Y:S02]  /*1090*/  UIADD3 UR9, UPT, UPT, -UR5, URZ, URZ ;  /* 0x000000ff05097290 */ /* 0x000fe4000fffe1ff */
[----:B------:R-:W-:-:S03]  /*10a0*/  USHF.R.U32.HI UR8, URZ, UR17, UR8 ;  /* 0x00000011ff087299 */ /* 0x000fc60008011608 */
[----:B------:R-:W-:Y:S01]  /*10b0*/  @!UP0 UMOV UR7, UR11 ;  /* 0x0000000b00078c82 */ /* 0x000fe20008000000 */
[----:B------:R-:W-:Y:S02]  /*10c0*/  UIMAD UR20, UR30, UR9, UR20 ;  /* 0x000000091e1472a4 */ /* 0x000fe4000f8e0214 */
[----:B------:R-:W-:Y:S02]  /*10d0*/  USEL UR8, UR5, UR8, !UP4 ;  /* 0x0000000805087287 */ /* 0x000fe4000e000000 */
[----:B------:R-:W-:Y:S02]  /*10e0*/  @!UP0 USHF.R.U32.HI UR7, URZ, UR17, UR7 ;  /* 0x00000011ff078299 */ /* 0x000fe40008011607 */
[----:B------:R-:W-:Y:S02]  /*10f0*/  UIADD3 UR9, UPT, UPT, -UR8, URZ, URZ ;  /* 0x000000ff08097290 */ /* 0x000fe4000fffe1ff */
[----:B------:R-:W-:Y:S02]  /*1100*/  @!UP0 USEL UR7, UR4, UR7, !UP4 ;  /* 0x0000000704078287 */ /* 0x000fe4000e000000 */
[----:B------:R-:W-:-:S02]  /*1110*/  UIMAD UR9, UR19, UR9, UR5 ;  /* 0x00000009130972a4 */ /* 0x000fc4000f8e0205 */
[----:B------:R-:W-:Y:S02]  /*1120*/  @!UP0 UIADD3 UR8, UPT, UPT, UR8, -UR7, URZ ;  /* 0x8000000708088290 */ /* 0x000fe4000fffe0ff */
[----:B------:R-:W-:Y:S02]  /*1130*/  @!UP0 UIMAD UR7, UR9, UR6, UR7 ;  /* 0x00000006090782a4 */ /* 0x000fe4000f8e0207 */
[----:B------:R-:W-:Y:S02]  /*1140*/  @!UP0 UIMAD UR5, UR8, UR19, UR4 ;  /* 0x00000013080582a4 */ /* 0x000fe4000f8e0204 */
[----:B------:R-:W-:Y:S02]  /*1150*/  UIMAD UR6, UR21, UR10, UR24 ;  /* 0x0000000a150672a4 */ /* 0x000fe4000f8e0218 */
[----:B------:R-:W-:Y:S01]  /*1160*/  UIMAD UR20, UR5, UR30, UR20 ;  /* 0x0000001e051472a4 */ /* 0x000fe2000f8e0214 */
[----:B------:R-:W-:Y:S02]  /*1170*/  @!UP0 UMOV UR4, UR7 ;  /* 0x0000000700048c82 */ /* 0x000fe40008000000 */
[----:B------:R-:W-:-:S12]  /*1180*/  UIMAD UR24, UR4, UR21, UR6 ;  /* 0x00000015041872a4 */ /* 0x000fd8000f8e0206 */
.L_x_14:
[----:B------:R-:W1:Y:S02]  /*1190*/  LDCU UR4, c[0x0][0xb30] ;  /* 0x00016600ff0477ac */ /* 0x000e640008000800 */
[----:B-1----:R-:W-:-:S09]  /*11a0*/  UISETP.NE.AND UP0, UPT, UR4, 0x1, UPT ;  /* 0x000000010400788c */ /* 0x002fd2000bf05270 */
[----:B------:R-:W-:Y:S05]  /*11b0*/  BRA.U UP0, `(.L_x_15) ;  /* 0x0000000100447547 */ /* 0x000fea000b800000 */
[----:B------:R-:W1:Y:S01]  /*11c0*/  LDCU.128 UR8, c[0x0][0xb10] ;  /* 0x00016200ff0877ac */ /* 0x000e620008000c00 */
[----:B------:R-:W2:Y:S01]  /*11d0*/  LDCU UR12, c[0x0][0xb0c] ;  /* 0x00016180ff0c77ac */ /* 0x000ea20008000800 */
[----:B------:R-:W3:Y:S01]  /*11e0*/  LDCU UR13, c[0x0][0xb20] ;  /* 0x00016400ff0d77ac */ /* 0x000ee20008000800 */
[----:B-1----:R-:W-:Y:S02]  /*11f0*/  UIMAD.WIDE.U32 UR6, UR24, UR8, URZ ;  /* 0x00000008180672a5 */ /* 0x002fe4000f8e00ff */
[----:B------:R-:W-:Y:S02]  /*1200*/  UIMAD.WIDE.U32 UR4, UR20, UR11, URZ ;  /* 0x0000000b140472a5 */ /* 0x000fe4000f8e00ff */
[----:B--2---:R-:W-:Y:S02]  /*1210*/  UISETP.NE.AND UP2, UPT, UR12, 0x1, UPT ;  /* 0x000000010c00788c */ /* 0x004fe4000bf45270 */
[----:B------:R-:W-:Y:S01]  /*1220*/  UISETP.NE.AND UP0, UPT, UR10, 0x1, UPT ;  /* 0x000000010a00788c */ /* 0x000fe2000bf05270 */
[----:B------:R-:W-:-:S02]  /*1230*/  UMOV UR6, UR7 ;  /* 0x0000000700067c82 */ /* 0x000fc40008000000 */
[----:B------:R-:W-:Y:S01]  /*1240*/  UMOV UR4, UR5 ;  /* 0x0000000500047c82 */ /* 0x000fe20008000000 */
[----:B------:R-:W-:Y:S02]  /*1250*/  USHF.R.U32.HI UR6, URZ, UR9, UR6 ;  /* 0x00000009ff067299 */ /* 0x000fe40008011606 */
[----:B---3--:R-:W-:Y:S02]  /*1260*/  USHF.R.U32.HI UR4, URZ, UR13, UR4 ;  /* 0x0000000dff047299 */ /* 0x008fe40008011604 */
[----:B------:R-:W-:Y:S02]  /*1270*/  USEL UR5, UR24, UR6, !UP2 ;  /* 0x0000000618057287 */ /* 0x000fe4000d000000 */
[----:B------:R-:W-:-:S04]  /*1280*/  USEL UR4, UR20, UR4, !UP0 ;  /* 0x0000000414047287 */ /* 0x000fc8000c000000 */
[----:B------:R-:W-:Y:S02]  /*1290*/  UIADD3 UR6, UPT, UPT, UR5, -UR4, URZ ;  /* 0x8000000405067290 */ /* 0x000fe4000fffe0ff */
[----:B------:R-:W-:Y:S02]  /*12a0*/  UIADD3 UR4, UPT, UPT, -UR5, UR4, URZ ;  /* 0x0000000405047290 */ /* 0x000fe4000fffe1ff */
[----:B------:R-:W-:Y:S02]  /*12b0*/  UIMAD UR20, UR6, UR10, UR20 ;  /* 0x0000000a061472a4 */ /* 0x000fe4000f8e0214 */
[----:B------:R-:W-:-:S12]  /*12c0*/  UIMAD UR24, UR4, UR12, UR24 ;  /* 0x0000000c041872a4 */ /* 0x000fd8000f8e0218 */
.L_x_15:
[----:B------:R-:W-:Y:S01]  /*12d0*/  BAR.SYNC.DEFER_BLOCKING 0x0 ;  /* 0x0000000000007b1d */ /* 0x000fe20000010000 */
[----:B------:R-:W-:Y:S01]  /*12e0*/  UISETP.NE.AND UP0, UPT, UR18, 0x2, UPT ;  /* 0x000000021200788c */ /* 0x000fe2000bf05270 */
[----:B------:R-:W-:Y:S02]  /*12f0*/  ISETP.NE.OR P3, PT, R0, 0x2, !P3 ;  /* 0x000000020000780c */ /* 0x000fe40005f65670 */
[----:B------:R-:W-:Y:S02]  /*1300*/  LOP3.LUT R0, R54, 0x1f, RZ, 0xc0, !PT ;  /* 0x0000001f36007812 */ /* 0x000fe400078ec0ff */
[----:B------:R-:W1:Y:S04]  /*1310*/  LDCU UR39, c[0x0][0xb24] ;  /* 0x00016480ff2777ac */ /* 0x000e680008000800 */
[----:B------:R-:W-:Y:S05]  /*1320*/  BRA.U UP0, `(.L_x_16) ;  /* 0x0000001d00207547 */ /* 0x000fea000b800000 */
[----:B------:R-:W2:Y:S01]  /*1330*/  LDCU UR7, c[0x0][0x390] ;  /* 0x00007200ff0777ac */ /* 0x000ea20008000800 */
[----:B------:R-:W-:Y:S01]  /*1340*/  PLOP3.LUT P1, PT, PT, PT, UP3, 0x80, 0x8 ;  /* 0x000000000008781c */ /* 0x000fe20003f2f038 */
[----:B------:R-:W-:Y:S01]  /*1350*/  IMAD.MOV.U32 R2, RZ, RZ, RZ ;  /* 0x000000ffff027224 */ /* 0x000fe200078e00ff */
[----:B------:R-:W-:Y:S01]  /*1360*/  ISETP.EQ.OR P2, PT, R0, RZ, P3 ;  /* 0x000000ff0000720c */ /* 0x000fe20001f42670 */
[----:B------:R-:W3:Y:S01]  /*1370*/  LDCU UR6, c[0x0][0x5c0] ;  /* 0x0000b800ff0677ac */ /* 0x000ee20008000800 */
[----:B------:R-:W-:Y:S01]  /*1380*/  PLOP3.LUT P1, PT, P1, PT, PT, 0x8, 0x80 ;  /* 0x000000000080781c */ /* 0x000fe20000f2e170 */
[----:B------:R-:W4:Y:S01]  /*1390*/  LDCU UR54, c[0x0][0x370] ;  /* 0x00006e00ff3677ac */ /* 0x000f220008000800 */
[----:B------:R-:W1:Y:S01]  /*13a0*/  LDCU.64 UR46, c[0x0][0x348] ;  /* 0x00006900ff2e77ac */ /* 0x000e620008000a00 */
[----:B------:R-:W1:Y:S01]  /*13b0*/  LDCU UR53, c[0x0][0x374] ;  /* 0x00006e80ff3577ac */ /* 0x000e620008000800 */
[----:B--2---:R-:W-:Y:S02]  /*13c0*/  UIADD3 UR5, UPT, UPT, UR7, 0x3f, URZ ;  /* 0x0000003f07057890 */ /* 0x004fe4000fffe0ff */
[----:B---3--:R-:W-:-:S02]  /*13d0*/  UIADD3 UR6, UPT, UPT, UR6, 0x7f, URZ ;  /* 0x0000007f06067890 */ /* 0x008fc4000fffe0ff */
[----:B------:R-:W-:Y:S02]  /*13e0*/  USHF.R.S32.HI UR4, URZ, 0x1f, UR5 ;  /* 0x0000001fff047899 */ /* 0x000fe40008011405 */
[----:B------:R-:W-:Y:S02]  /*13f0*/  UIADD3 UR58, UPT, UPT, UR7, 0x7e, URZ ;  /* 0x0000007e073a7890 */ /* 0x000fe4000fffe0ff */
[----:B------:R-:W-:Y:S02]  /*1400*/  ULEA.HI UR4, UR4, UR5, URZ, 0x6 ;  /* 0x0000000504047291 */ /* 0x000fe4000f8f30ff */
[----:B------:R-:W-:Y:S02]  /*1410*/  UIADD3 UR5, UPT, UPT, UR7, -0x1, URZ ;  /* 0xffffffff07057890 */ /* 0x000fe4000fffe0ff */
[----:B------:R-:W-:Y:S02]  /*1420*/  USHF.R.S32.HI UR56, URZ, 0x6, UR4 ;  /* 0x00000006ff387899 */ /* 0x000fe40008011404 */
[----:B------:R-:W-:-:S02]  /*1430*/  UISETP.GE.U32.AND UP1, UPT, UR5, -0x7f, UPT ;  /* 0xffffff810500788c */ /* 0x000fc4000bf26070 */
[----:B------:R-:W-:Y:S02]  /*1440*/  UISETP.LT.U32.AND UP0, UPT, UR56, 0x8, UPT ;  /* 0x000000083800788c */ /* 0x000fe4000bf01070 */
[----:B------:R-:W-:Y:S02]  /*1450*/  USHF.R.S32.HI UR4, URZ, 0x1f, UR6 ;  /* 0x0000001fff047899 */ /* 0x000fe40008011406 */
[----:B------:R-:W-:Y:S02]  /*1460*/  USEL UR55, UR56, 0x8, UP0 ;  /* 0x0000000838377887 */ /* 0x000fe40008000000 */
[----:B------:R-:W-:Y:S02]  /*1470*/  ULEA.HI UR4, UR4, UR6, URZ, 0x7 ;  /* 0x0000000604047291 */ /* 0x000fe4000f8f38ff */
[----:B------:R-:W-:Y:S02]  /*1480*/  UIADD3 UR44, UPT, UPT, UR55, -0x1, URZ ;  /* 0xffffffff372c7890 */ /* 0x000fe4000fffe0ff */
[----:B------:R-:W-:-:S02]  /*1490*/  @UP1 UIADD3 UR44, UPT, UPT, UR55, URZ, URZ ;  /* 0x000000ff372c1290 */ /* 0x000fc4000fffe0ff */
[----:B------:R-:W-:Y:S02]  /*14a0*/  USHF.R.S32.HI UR52, URZ, 0x7, UR4 ;  /* 0x00000007ff347899 */ /* 0x000fe40008011404 */
[----:B------:R-:W-:Y:S02]  /*14b0*/  UIADD3 UR57, UPT, UPT, UR56, -UR55, URZ ;  /* 0x8000003738397290 */ /* 0x000fe4000fffe0ff */
[----:B------:R-:W-:Y:S01]  /*14c0*/  UIADD3 UR44, UPT, UPT, UR44, 0x1, URZ ;  /* 0x000000012c2c7890 */ /* 0x000fe2000fffe0ff */
[----:B------:R-:W-:Y:S01]  /*14d0*/  UMOV UR30, 0x1 ;  /* 0x00000001001e7882 */ /* 0x000fe20000000000 */
[----:B-1--4-:R-:W-:-:S10]  /*14e0*/  UMOV UR38, URZ ;  /* 0x000000ff00267c82 */ /* 0x012fd40008000000 */
.L_x_32:
[----:B------:R-:W-:Y:S01]  /*14f0*/  IMAD.U32 R4, RZ, RZ, UR52 ;  /* 0x00000034ff047e24 */ /* 0x000fe2000f8e00ff */
[----:B------:R-:W1:Y:S04]  /*1500*/  LDCU UR51, c[0x0][0x5c4] ;  /* 0x0000b880ff3377ac */ /* 0x000e680008000800 */
[-C--:B------:R-:W-:Y:S01]  /*1510*/  IABS R0, R4.reuse ;  /* 0x0000000400007213 */ /* 0x080fe20000000000 */
[----:B------:R-:W-:Y:S01]  /*1520*/  UMOV UR31, 0x400 ;  /* 0x00000400001f7882 */ /* 0x000fe20000000000 */
[----:B------:R-:W-:Y:S01]  /*1530*/  IABS R4, R4 ;  /* 0x0000000400047213 */ /* 0x000fe20000000000 */
[----:B------:R-:W-:Y:S01]  /*1540*/  USHF.L.U32 UR42, UR24, 0x6, URZ ;  /* 0x00000006182a7899 */ /* 0x000fe200080006ff */
[----:B------:R-:W-:Y:S01]  /*1550*/  R2UR UR6, R0 ;  /* 0x00000000000672ca */ /* 0x000fe200000e0000 */
[----:B------:R-:W-:Y:S01]  /*1560*/  UMOV UR15, URZ ;  /* 0x000000ff000f7c82 */ /* 0x000fe20008000000 */
[----:B-1----:R-:W-:-:S11]  /*1570*/  IMAD.U32 R3, RZ, RZ, UR51 ;  /* 0x00000033ff037e24 */ /* 0x002fd6000f8e00ff */
[----:B------:R-:W1:Y:S08]  /*1580*/  I2F.RP R0, UR6 ;  /* 0x0000000600007d06 */ /* 0x000e700008209400 */
[----:B-1----:R-:W1:Y:S02]  /*1590*/  MUFU.RCP R0, R0 ;  /* 0x0000000000007308 */ /* 0x002e640000001000 */
[----:B-1----:R-:W-:-:S06]  /*15a0*/  VIADD R0, R0, 0xffffffe ;  /* 0x0ffffffe00007836 */ /* 0x002fcc0000000000 */
[----:B------:R-:W1:Y:S02]  /*15b0*/  F2I.FTZ.U32.TRUNC.NTZ R0, R0 ;  /* 0x0000000000007305 */ /* 0x000e64000021f000 */
[----:B-1----:R-:W-:Y:S02]  /*15c0*/  R2UR UR5, R0 ;  /* 0x00000000000572ca */ /* 0x002fe400000e0000 */
[----:B------:R-:W-:Y:S01]  /*15d0*/  IABS R0, R3 ;  /* 0x0000000300007213 */ /* 0x000fe20000000000 */
[----:B------:R-:W-:-:S03]  /*15e0*/  IMAD.U32 R3, RZ, RZ, UR20 ;  /* 0x00000014ff037e24 */ /* 0x000fc6000f8e00ff */
[----:B------:R-:W-:Y:S01]  /*15f0*/  R2UR UR8, R0 ;  /* 0x00000000000872ca */ /* 0x000fe200000e0000 */
[----:B------:R-:W-:Y:S01]  /*1600*/  IMAD.MOV R0, RZ, RZ, -R4 ;  /* 0x000000ffff007224 */ /* 0x000fe200078e0a04 */
[----:B------:R-:W-:-:S04]  /*1610*/  IABS R3, R3 ;  /* 0x0000000300037213 */ /* 0x000fc80000000000 */
[----:B------:R-:W-:Y:S01]  /*1620*/  R2UR UR9, R3 ;  /* 0x00000000030972ca */ /* 0x000fe200000e0000 */
[----:B------:R-:W-:-:S04]  /*1630*/  UIADD3 UR4, UPT, UPT, URZ, -UR5, URZ ;  /* 0x80000005ff047290 */ /* 0x000fc8000fffe0ff */
[----:B------:R-:W-:Y:S02]  /*1640*/  UIMAD UR7, UR4, UR6, URZ ;  /* 0x00000006040772a4 */ /* 0x000fe4000f8e02ff */
[----:B------:R-:W1:Y:S01]  /*1650*/  I2F.RP R3, UR8 ;  /* 0x0000000800037d06 */ /* 0x000e620008209400 */
[----:B------:R-:W-:Y:S02]  /*1660*/  UMOV UR4, URZ ;  /* 0x000000ff00047c82 */ /* 0x000fe40008000000 */
[----:B------:R-:W-:Y:S02]  /*1670*/  UIMAD.WIDE.U32 UR4, UR5, UR7, UR4 ;  /* 0x00000007050472a5 */ /* 0x000fe4000f8e0004 */
[----:B------:R-:W-:-:S05]  /*1680*/  R2UR UR7, R0 ;  /* 0x00000000000772ca */ /* 0x000fca00000e0000 */
[----:B------:R-:W-:Y:S02]  /*1690*/  UMOV UR4, UR5 ;  /* 0x0000000500047c82 */ /* 0x000fe40008000000 */
[----:B------:R-:W-:Y:S01]  /*16a0*/  UIMAD.WIDE.U32 UR4, UR4, UR9, URZ ;  /* 0x00000009040472a5 */ /* 0x000fe2000f8e00ff */
[----:B-1----:R-:W1:Y:S06]  /*16b0*/  MUFU.RCP R0, R3 ;  /* 0x0000000300007308 */ /* 0x002e6c0000001000 */
[----:B------:R-:W-:Y:S02]  /*16c0*/  UMOV UR4, UR5 ;  /* 0x0000000500047c82 */ /* 0x000fe40008000000 */
[----:B------:R-:W-:Y:S01]  /*16d0*/  UIMAD UR5, UR4, UR7, UR9 ;  /* 0x00000007040572a4 */ /* 0x000fe2000f8e0209 */
[----:B------:R-:W2:Y:S03]  /*16e0*/  S2UR UR7, SR_CgaCtaId ;  /* 0x00000000000779c3 */ /* 0x000ea60000008800 */
[----:B------:R-:W-:Y:S01]  /*16f0*/  UISETP.GT.U32.AND UP0, UPT, UR6, UR5, UPT ;  /* 0x000000050600728c */ /* 0x000fe2000bf04070 */
[----:B-1----:R-:W-:-:S02]  /*1700*/  VIADD R0, R0, 0xffffffe ;  /* 0x0ffffffe00007836 */ /* 0x002fc40000000000 */
[----:B------:R-:W-:-:S08]  /*1710*/  IMAD.U32 R3, RZ, RZ, UR30 ;  /* 0x0000001eff037e24 */ /* 0x000fd0000f8e00ff */
[----:B------:R-:W-:Y:S01]  /*1720*/  @!UP0 UIADD3 UR5, UPT, UPT, UR5, -UR6, URZ ;  /* 0x8000000605058290 */ /* 0x000fe2000fffe0ff */
[----:B------:R-:W1:Y:S01]  /*1730*/  F2I.FTZ.U32.TRUNC.NTZ R0, R0 ;  /* 0x0000000000007305 */ /* 0x000e62000021f000 */
[----:B------:R-:W-:Y:S01]  /*1740*/  @!UP0 UIADD3 UR4, UPT, UPT, UR4, 0x1, URZ ;  /* 0x0000000104048890 */ /* 0x000fe2000fffe0ff */
[----:B------:R-:W-:Y:S01]  /*1750*/  SHF.L.U32 R3, R3, 0x1f, RZ ;  /* 0x0000001f03037819 */ /* 0x000fe200000006ff */
[----:B------:R-:W-:Y:S02]  /*1760*/  UISETP.GE.U32.AND UP1, UPT, UR5, UR6, UPT ;  /* 0x000000060500728c */ /* 0x000fe4000bf26070 */
[----:B------:R-:W-:Y:S02]  /*1770*/  ULOP3.LUT UR5, UR20, UR52, URZ, 0x3c, !UPT ;  /* 0x0000003414057292 */ /* 0x000fe4000f8e3cff */
[----:B--2---:R-:W-:Y:S02]  /*1780*/  ULEA UR31, UR7, UR31, 0x18 ;  /* 0x0000001f071f7291 */ /* 0x004fe4000f8ec0ff */
[----:B------:R-:W-:-:S02]  /*1790*/  UISETP.GE.AND UP0, UPT, UR5, URZ, UPT ;  /* 0x000000ff0500728c */ /* 0x000fc4000bf06270 */
[----:B------:R-:W-:-:S03]  /*17a0*/  ULEA UR7, UR38, UR31, 0x3 ;  /* 0x0000001f26077291 */ /* 0x000fc6000f8e18ff */
[----:B------:R-:W-:Y:S01]  /*17b0*/  @UP1 UIADD3 UR4, UPT, UPT, UR4, 0x1, URZ ;  /* 0x0000000104041890 */ /* 0x000fe2000fffe0ff */
[----:B-1----:R-:W-:Y:S01]  /*17c0*/  R2UR UR5, R0 ;  /* 0x00000000000572ca */ /* 0x002fe200000e0000 */
[----:B------:R-:W-:-:S05]  /*17d0*/  UISETP.NE.AND UP1, UPT, UR52, URZ, UPT ;  /* 0x000000ff3400728c */ /* 0x000fca000bf25270 */
[----:B------:R-:W-:Y:S01]  /*17e0*/  UMOV UR6, UR4 ;  /* 0x0000000400067c82 */ /* 0x000fe20008000000 */
[----:B------:R1:W2:Y:S01]  /*17f0*/  SYNCS.PHASECHK.TRANS64.TRYWAIT P0, [UR7+0x40], R3 ;  /* 0x00004003ff0075a7 */ /* 0x0002a20008001107 */
[----:B------:R-:W-:-:S04]  /*1800*/  @!UP0 UIADD3 UR6, UPT, UPT, -UR6, URZ, URZ ;  /* 0x000000ff06068290 */ /* 0x000fc8000fffe1ff */
[----:B------:R-:W-:Y:S02]  /*1810*/  @!UP1 ULOP3.LUT UR6, URZ, UR52, URZ, 0x33, !UPT ;  /* 0x00000034ff069292 */ /* 0x000fe4000f8e33ff */
[----:B------:R-:W-:-:S04]  /*1820*/  UIADD3 UR4, UPT, UPT, URZ, -UR5, URZ ;  /* 0x80000005ff047290 */ /* 0x000fc8000fffe0ff */
[----:B------:R-:W-:Y:S01]  /*1830*/  IMAD.U32 R0, RZ, RZ, UR6 ;  /* 0x00000006ff007e24 */ /* 0x000fe2000f8e00ff */
[----:B------:R-:W-:-:S03]  /*1840*/  UIMAD UR7, UR4, UR8, URZ ;  /* 0x00000008040772a4 */ /* 0x000fc6000f8e02ff */
[----:B------:R-:W-:Y:S01]  /*1850*/  UMOV UR4, URZ ;  /* 0x000000ff00047c82 */ /* 0x000fe20008000000 */
[----:B------:R-:W-:Y:S01]  /*1860*/  IABS R0, R0 ;  /* 0x0000000000007213 */ /* 0x000fe20000000000 */
[----:B------:R-:W-:-:S03]  /*1870*/  UIMAD.WIDE.U32 UR4, UR5, UR7, UR4 ;  /* 0x00000007050472a5 */ /* 0x000fc6000f8e0004 */
[----:B------:R-:W-:-:S04]  /*1880*/  R2UR UR9, R0 ;  /* 0x00000000000972ca */ /* 0x000fc800000e0000 */
[----:B------:R-:W-:-:S09]  /*1890*/  UMOV UR4, UR5 ;  /* 0x0000000500047c82 */ /* 0x000fd20008000000 */
[----:B------:R-:W-:-:S07]  /*18a0*/  UIMAD.WIDE.U32 UR4, UR4, UR9, URZ ;  /* 0x00000009040472a5 */ /* 0x000fce000f8e00ff */
[----:B------:R-:W-:Y:S02]  /*18b0*/  UMOV UR4, UR5 ;  /* 0x0000000500047c82 */ /* 0x000fe40008000000 */
[----:B------:R-:W-:-:S04]  /*18c0*/  UIADD3 UR5, UPT, UPT, -UR4, URZ, URZ ;  /* 0x000000ff04057290 */ /* 0x000fc8000fffe1ff */
[----:B------:R-:W-:-:S04]  /*18d0*/  UIMAD UR5, UR8, UR5, UR9 ;  /* 0x00000005080572a4 */ /* 0x000fc8000f8e0209 */
[----:B------:R-:W-:-:S11]  /*18e0*/  UISETP.GT.U32.AND UP0, UPT, UR8, UR5, UPT ;  /* 0x000000050800728c */ /* 0x000fd6000bf04070 */
[----:B------:R-:W-:Y:S02]  /*18f0*/  @!UP0 UIADD3 UR5, UPT, UPT, UR5, -UR8, URZ ;  /* 0x8000000805058290 */ /* 0x000fe4000fffe0ff */
[----:B------:R-:W-:Y:S02]  /*1900*/  @!UP0 UIADD3 UR4, UPT, UPT, UR4, 0x1, URZ ;  /* 0x0000000104048890 */ /* 0x000fe4000fffe0ff */
[----:B------:R-:W-:Y:S02]  /*1910*/  UISETP.GE.U32.AND UP1, UPT, UR5, UR8, UPT ;  /* 0x000000080500728c */ /* 0x000fe4000bf26070 */
[----:B------:R-:W-:-:S04]  /*1920*/  ULOP3.LUT UR5, UR6, UR51, URZ, 0x3c, !UPT ;  /* 0x0000003306057292 */ /* 0x000fc8000f8e3cff */
[----:B------:R-:W-:-:S05]  /*1930*/  UISETP.GE.AND UP0, UPT, UR5, URZ, UPT ;  /* 0x000000ff0500728c */ /* 0x000fca000bf06270 */
[----:B------:R-:W-:Y:S02]  /*1940*/  @UP1 UIADD3 UR4, UPT, UPT, UR4, 0x1, URZ ;  /* 0x0000000104041890 */ /* 0x000fe4000fffe0ff */
[----:B------:R-:W-:-:S05]  /*1950*/  UISETP.NE.AND UP1, UPT, UR51, URZ, UPT ;  /* 0x000000ff3300728c */ /* 0x000fca000bf25270 */
[----:B------:R-:W-:Y:S01]  /*1960*/  UMOV UR37, UR4 ;  /* 0x0000000400257c82 */ /* 0x000fe20008000000 */
[----:B------:R-:W-:Y:S02]  /*1970*/  UIADD3 UR4, UPT, UPT, -UR6, URZ, URZ ;  /* 0x000000ff06047290 */ /* 0x000fe4000fffe1ff */
[----:B------:R-:W-:Y:S02]  /*1980*/  @!UP0 UIADD3 UR37, UPT, UPT, -UR37, URZ, URZ ;  /* 0x000000ff25258290 */ /* 0x000fe4000fffe1ff */
[----:B------:R-:W-:Y:S02]  /*1990*/  UISETP.GE.U32.AND UP0, UPT, UR58, 0x7f, UPT ;  /* 0x0000007f3a00788c */ /* 0x000fe4000bf06070 */
[----:B------:R-:W-:Y:S02]  /*19a0*/  @!UP1 ULOP3.LUT UR37, URZ, UR51, URZ, 0x33, !UPT ;  /* 0x00000033ff259292 */ /* 0x000fe4000f8e33ff */
[----:B------:R-:W-:Y:S02]  /*19b0*/  UIMAD UR4, UR52, UR4, UR20 ;  /* 0x00000004340472a4 */ /* 0x000fe4000f8e0214 */
[----:B------:R-:W-:-:S02]  /*19c0*/  UIADD3 UR5, UPT, UPT, -UR37, URZ, URZ ;  /* 0x000000ff25057290 */ /* 0x000fc4000fffe1ff */
[----:B------:R-:W-:Y:S02]  /*19d0*/  USHF.L.U32 UR18, UR4, 0x7, URZ ;  /* 0x0000000704127899 */ /* 0x000fe400080006ff */
[----:B------:R-:W-:Y:S01]  /*19e0*/  UIMAD UR51, UR51, UR5, UR6 ;  /* 0x00000005333372a4 */ /* 0x000fe2000f8e0206 */
[----:B-12---:R-:W-:Y:S11]  /*19f0*/  BRA.U !UP0, `(.L_x_17) ;  /* 0x0000000508387547 */ /* 0x006ff6000b800000 */
[----:B------:R-:W1:Y:S01]  /*1a00*/  LDCU.64 UR8, c[0x0][0x5b0] ;  /* 0x0000b600ff0877ac */ /* 0x000e620008000a00 */
[----:B------:R-:W1:Y:S01]  /*1a10*/  LDCU.64 UR34, c[0x0][0x5d8] ;  /* 0x0000bb00ff2277ac */ /* 0x000e620008000a00 */
[----:B------:R-:W2:Y:S01]  /*1a20*/  LDCU UR25, c[0x0][0x598] ;  /* 0x0000b300ff1977ac */ /* 0x000ea20008000800 */
[----:B------:R-:W3:Y:S01]  /*1a30*/  LDCU UR24, c[0x0][0x58c] ;  /* 0x0000b180ff1877ac */ /* 0x000ee20008000800 */
[----:B------:R-:W4:Y:S01]  /*1a40*/  LDCU UR27, c[0x0][0x59c] ;  /* 0x0000b380ff1b77ac */ /* 0x000f220008000800 */
[----:B------:R-:W2:Y:S01]  /*1a50*/  LDCU UR26, c[0x0][0x5a0] ;  /* 0x0000b400ff1a77ac */ /* 0x000ea20008000800 */
[----:B------:R-:W2:Y:S01]  /*1a60*/  LDCU.64 UR22, c[0x0][0x590] ;  /* 0x0000b200ff1677ac */ /* 0x000ea20008000a00 */
[----:B------:R-:W2:Y:S01]  /*1a70*/  LDCU.64 UR6, c[0x0][0x5b8] ;  /* 0x0000b700ff0677ac */ /* 0x000ea20008000a00 */
[----:B------:R-:W2:Y:S01]  /*1a80*/  LDCU.64 UR4, c[0x0][0x5d0] ;  /* 0x0000ba00ff0477ac */ /* 0x000ea20008000a00 */
[----:B-1----:R-:W-:Y:S02]  /*1a90*/  UIMAD UR36, UR51, UR8, UR34 ;  /* 0x00000008332472a4 */ /* 0x002fe4000f8e0222 */
[----:B------:R-:W-:-:S02]  /*1aa0*/  UIMAD UR35, UR37, UR9, UR35 ;  /* 0x00000009252372a4 */ /* 0x000fc4000f8e0223 */
[----:B------:R-:W-:Y:S01]  /*1ab0*/  UIADD3 UR10, UPT, UPT, UR18, 0x40, URZ ;  /* 0x00000040120a7890 */ /* 0x000fe2000fffe0ff */
[----:B------:R-:W-:Y:S01]  /*1ac0*/  UMOV UR14, URZ ;  /* 0x000000ff000e7c82 */ /* 0x000fe20008000000 */
[----:B---34-:R-:W-:-:S10]  /*1ad0*/  UMOV UR11, UR38 ;  /* 0x00000026000b7c82 */ /* 0x018fd40008000000 */
.L_x_22:
[----:B---3--:R-:W-:Y:S01]  /*1ae0*/  @!P3 MOV R3, 0x6000 ;  /* 0x000060000003b802 */ /* 0x008fe20000000f00 */
[----:B------:R-:W-:Y:S01]  /*1af0*/  ULEA UR41, UR11, UR31, 0x3 ;  /* 0x0000001f0b297291 */ /* 0x000fe2000f8e18ff */
[----:B----4-:R-:W-:Y:S11]  /*1b00*/  @P0 BRA `(.L_x_18) ;  /* 0x0000000000100947 */ /* 0x010ff60003800000 */
[----:B------:R-:W-:Y:S04]  /*1b10*/  MOV R4, UR30 ;  /* 0x0000001e00047c02 */ /* 0x000fe80008000f00 */
[----:B------:R-:W-:Y:S04]  /*1b20*/  SHF.L.U32 R4, R4, 0x1f, RZ ;  /* 0x0000001f04047819 */ /* 0x000fe800000006ff */
[----:B------:R-:W1:Y:S02]  /*1b30*/  SYNCS.PHASECHK.TRANS64.TRYWAIT P0, [UR41+0x40], R4 ;  /* 0x00004004ff0075a7 */ /* 0x000e640008001129 */
[----:B-1----:R-:W-:Y:S05]  /*1b40*/  @!P0 BRA `(.L_x_19) ;  /* 0x0000007400408947 */ /* 0x002fea0003800000 */
.L_x_18:
[----:B------:R3:W-:Y:S01]  /*1b50*/  @!P3 SYNCS.ARRIVE.TRANS64 RZ, [UR41], R3 ;  /* 0x00000003ffffb9a7 */ /* 0x0007e20008000029 */
[----:B------:R-:W-:Y:S04]  /*1b60*/  BSSY.RECONVERGENT B0, `(.L_x_20) ;  /* 0x0000003000007945 */ /* 0x000fe80003800200 */
[----:B------:R-:W-:Y:S05]  /*1b70*/  @P2 BRA `(.L_x_21) ;  /* 0x0000000000042947 */ /* 0x000fea0003800000 */
[----:B--2---:R-:W-:Y:S05]  /*1b80*/  BPT.TRAP 0x1 ;  /* 0x000000040000795c */ /* 0x004fea0000300000 */
.L_x_21:
[----:B--2---:R-:W-:Y:S05]  /*1b90*/  BSYNC.RECONVERGENT B0 ;  /* 0x0000000000007941 */ /* 0x004fea0003800200 */
.L_x_20:
[----:B------:R-:W-:Y:S02]  /*1ba0*/  UIADD3 UR8, UPT, UPT, UR11, 0x1, URZ ;  /* 0x000000010b087890 */ /* 0x000fe4000fffe0ff */
[----:B------:R-:W-:Y:S02]  /*1bb0*/  USHF.L.U32 UR43, UR14, 0x6, URZ ;  /* 0x000000060e2b7899 */ /* 0x000fe400080006ff */
[----:B------:R-:W-:Y:S02]  /*1bc0*/  UISETP.NE.AND UP0, UPT, UR8, 0x8, UPT ;  /* 0x000000080800788c */ /* 0x000fe4000bf05270 */
[----:B------:R-:W-:Y:S02]  /*1bd0*/  UISETP.NE.AND UP2, UPT, UR25, 0x1, UPT ;  /* 0x000000011900788c */ /* 0x000fe4000bf45270 */
[----:B------:R-:W-:Y:S02]  /*1be0*/  USEL UR9, URZ, 0x1, UP0 ;  /* 0x00000001ff097887 */ /* 0x000fe40008000000 */
[----:B------:R-:W-:Y:S02]  /*1bf0*/  USEL UR38, UR8, URZ, UP0 ;  /* 0x000000ff08267287 */ /* 0x000fe40008000000 */
[----:B------:R-:W-:Y:S02]  /*1c00*/  ULOP3.LUT UR30, UR30, UR9, URZ, 0x3c, !UPT ;  /* 0x000000091e1e7292 */ /* 0x000fe4000f8e3cff */
[----:B------:R-:W-:Y:S02]  /*1c10*/  ULEA UR8, UR38, UR31, 0x3 ;  /* 0x0000001f26087291 */ /* 0x000fe4000f8e18ff */
[----:B------:R-:W-:Y:S02]  /*1c20*/  UISETP.NE.AND UP0, UPT, UR24, 0x1, UPT ;  /* 0x000000011800788c */ /* 0x000fe4000bf05270 */
[----:B------:R-:W-:Y:S01]  /*1c30*/  UIADD3 UR32, UP1, UPT, UR46, 0x80, URZ ;  /* 0x000000802e207890 */ /* 0x000fe2000ff3e0ff */
[----:B-1----:R-:W-:Y:S01]  /*1c40*/  MOV R0, UR30 ;  /* 0x0000001e00007c02 */ /* 0x002fe20008000f00 */
[----:B------:R-:W-:Y:S02]  /*1c50*/  ULEA UR40, UR11, UR31, 0xd ;  /* 0x0000001f0b287291 */ /* 0x000fe4000f8e68ff */
[----:B------:R-:W-:Y:S01]  /*1c60*/  ULEA UR15, UR11, UR31, 0xe ;  /* 0x0000001f0b0f7291 */ /* 0x000fe2000f8e70ff */
[----:B------:R-:W-:Y:S01]  /*1c70*/  SHF.L.U32 R0, R0, 0x1f, RZ ;  /* 0x0000001f00007819 */ /* 0x000fe200000006ff */
[----:B------:R-:W-:Y:S02]  /*1c80*/  UIADD3.X UR33, UPT, UPT, URZ, UR47, URZ, UP1, !UPT ;  /* 0x0000002fff217290 */ /* 0x000fe40008ffe4ff */
[----:B------:R-:W-:Y:S01]  /*1c90*/  UIADD3 UR40, UPT, UPT, UR40, 0x4400, URZ ;  /* 0x0000440028287890 */ /* 0x000fe2000fffe0ff */
[----:B------:R1:W4:Y:S01]  /*1ca0*/  SYNCS.PHASECHK.TRANS64.TRYWAIT P0, [UR8+0x40], R0 ;  /* 0x00004000ff0075a7 */ /* 0x0003220008001108 */
[----:B------:R-:W-:Y:S02]  /*1cb0*/  UIMAD.WIDE.U32 UR8, UR43, UR22, URZ ;  /* 0x000000162b0872a5 */ /* 0x000fe4000f8e00ff */
[----:B------:R-:W-:Y:S02]  /*1cc0*/  UPRMT UR34, UR36, 0x40, UR35 ;  /* 0x0000004024227896 */ /* 0x000fe40008000023 */
[----:B------:R-:W-:Y:S02]  /*1cd0*/  UIADD3 UR16, UPT, UPT, UR15, 0x14400, URZ ;  /* 0x000144000f107890 */ /* 0x000fe4000fffe0ff */
[----:B------:R-:W-:Y:S01]  /*1ce0*/  UIADD3 UR14, UPT, UPT, UR14, 0x1, URZ ;  /* 0x000000010e0e7890 */ /* 0x000fe2000fffe0ff */
[----:B------:R-:W-:Y:S01]  /*1cf0*/  UMOV UR48, 0x0 ;  /* 0x0000000000307882 */ /* 0x000fe20000000000 */
[----:B------:R-:W-:Y:S01]  /*1d00*/  UMOV UR49, 0x10000000 ;  /* 0x1000000000317882 */ /* 0x000fe20000000000 */
[----:B------:R-:W-:Y:S01]  /*1d10*/  UMOV UR17, UR41 ;  /* 0x0000002900117c82 */ /* 0x000fe20008000000 */
[----:B------:R-:W-:Y:S01]  /*1d20*/  UTMALDG.2D [UR40], [UR32], desc[UR48] ;  /* 0x00003028200075b4 */ /* 0x000fe20008009000 */
[----:B------:R-:W-:Y:S01]  /*1d30*/  UMOV UR8, UR9 ;  /* 0x0000000900087c82 */ /* 0x000fe20008000000 */
[----:B------:R-:W-:Y:S01]  /*1d40*/  UMOV UR9, UR41 ;  /* 0x0000002900097c82 */ /* 0x000fe20008000000 */
[----:B------:R-:W-:Y:S04]  /*1d50*/  USHF.R.U32.HI UR8, URZ, UR23, UR8 ;  /* 0x00000017ff087299 */ /* 0x000fe80008011608 */
[----:B------:R-:W-:Y:S02]  /*1d60*/  USEL UR8, UR43, UR8, !UP0 ;  /* 0x000000082b087287 */ /* 0x000fe4000c000000 */
[----:B------:R-:W-:Y:S02]  /*1d70*/  UIADD3 UR28, UP0, UPT, UR46, 0x180, URZ ;  /* 0x000001802e1c7890 */ /* 0x000fe4000ff1e0ff */
[----:B------:R-:W-:Y:S02]  /*1d80*/  UIMAD.WIDE.U32 UR12, UR8, UR27, URZ ;  /* 0x0000001b080c72a5 */ /* 0x000fe4000f8e00ff */
[----:B------:R-:W-:Y:S02]  /*1d90*/  UIADD3.X UR29, UPT, UPT, URZ, UR47, URZ, UP0, !UPT ;  /* 0x0000002fff1d7290 */ /* 0x000fe400087fe4ff */
[----:B------:R-:W-:Y:S03]  /*1da0*/  UISETP.NE.AND UP0, UPT, UR14, UR44, UPT ;  /* 0x0000002c0e00728c */ /* 0x000fe6000bf05270 */
[----:B------:R-:W-:Y:S02]  /*1db0*/  UMOV UR12, UR13 ;  /* 0x0000000d000c7c82 */ /* 0x000fe40008000000 */
[----:B------:R-:W-:Y:S04]  /*1dc0*/  USHF.R.U32.HI UR12, URZ, UR26, UR12 ;  /* 0x0000001aff0c7299 */ /* 0x000fe8000801160c */
[----:B------:R-:W-:Y:S02]  /*1dd0*/  USEL UR21, UR8, UR12, !UP2 ;  /* 0x0000000c08157287 */ /* 0x000fe4000d000000 */
[----:B------:R-:W-:Y:S02]  /*1de0*/  UIADD3 UR12, UPT, UPT, -UR8, URZ, URZ ;  /* 0x000000ff080c7290 */ /* 0x000fe4000fffe1ff */
[----:B------:R-:W-:Y:S02]  /*1df0*/  UIADD3 UR11, UPT, UPT, -UR21, URZ, URZ ;  /* 0x000000ff150b7290 */ /* 0x000fe4000fffe1ff */
[----:B------:R-:W-:Y:S02]  /*1e00*/  UIMAD UR12, UR24, UR12, UR43 ;  /* 0x0000000c180c72a4 */ /* 0x000fe4000f8e022b */
[----:B------:R-:W-:Y:S02]  /*1e10*/  UIMAD UR8, UR25, UR11, UR8 ;  /* 0x0000000b190872a4 */ /* 0x000fe4000f8e0208 */
[----:B------:R-:W-:Y:S02]  /*1e20*/  UIMAD UR19, UR12, UR6, UR4 ;  /* 0x000000060c1372a4 */ /* 0x000fe4000f8e0204 */
[----:B------:R-:W-:Y:S02]  /*1e30*/  UIMAD UR20, UR8, UR7, UR5 ;  /* 0x00000007081472a4 */ /* 0x000fe4000f8e0205 */
[----:B------:R-:W-:Y:S02]  /*1e40*/  UIADD3 UR8, UPT, UPT, UR15, 0x16400, URZ ;  /* 0x000164000f087890 */ /* 0x000fe4000fffe0ff */
[----:B------:R-:W-:Y:S01]  /*1e50*/  UPRMT UR15, UR34, 0x5410, URZ ;  /* 0x00005410220f7896 */ /* 0x000fe200080000ff */
[----:B------:R-:W-:Y:S01]  /*1e60*/  UMOV UR11, UR19 ;  /* 0x00000013000b7c82 */ /* 0x000fe20008000000 */
[----:B------:R-:W-:Y:S01]  /*1e70*/  UMOV UR13, UR21 ;  /* 0x00000015000d7c82 */ /* 0x000fe20008000000 */
[----:B------:R-:W-:Y:S06]  /*1e80*/  UMOV UR12, UR20 ;  /* 0x00000014000c7c82 */ /* 0x000fec0008000000 */
[----:B------:R-:W-:Y:S01]  /*1e90*/  UTMALDG.4D.IM2COL [UR16], [UR28], UR15 ;  /* 0x000000101c0073b4 */ /* 0x000fe2000805800f */
[----:B------:R2:W-:Y:S02]  /*1ea0*/  UTMALDG.4D.IM2COL [UR8], [UR28], UR15 ;  /* 0x000000081c0073b4 */ /* 0x0005e4000805800f */
[----:B--2---:R-:W-:Y:S01]  /*1eb0*/  UMOV UR15, UR44 ;  /* 0x0000002c000f7c82 */ /* 0x004fe20008000000 */
[----:B------:R-:W-:Y:S01]  /*1ec0*/  UMOV UR11, UR38 ;  /* 0x00000026000b7c82 */ /* 0x000fe20008000000 */
[----:B-1----:R-:W-:Y:S05]  /*1ed0*/  BRA.U UP0, `(.L_x_22) ;  /* 0xfffffffd00007547 */ /* 0x002fea000b83ffff */
.L_x_17:
[----:B------:R-:W-:Y:S01]  /*1ee0*/  ULEA UR4, UR38, UR31, 0x3 ;  /* 0x0000001f26047291 */ /* 0x000fe2000f8e18ff */
[----:B------:R-:W-:Y:S01]  /*1ef0*/  MOV R0, UR30 ;  /* 0x0000001e00007c02 */ /* 0x000fe20008000f00 */
[----:B------:R-:W-:Y:S01]  /*1f00*/  @!P1 SYNCS.ARRIVE.TRANS64.A1T0 RZ, [UR31+0xc8], RZ ;  /* 0x0000c8ffffff99a7 */ /* 0x000fe2000810001f */
[----:B------:R-:W-:Y:S02]  /*1f10*/  UISETP.GT.AND UP0, UPT, UR56, UR55, UPT ;  /* 0x000000373800728c */ /* 0x000fe4000bf04270 */
[----:B------:R-:W-:-:S04]  /*1f20*/  SHF.L.U32 R0, R0, 0x1f, RZ ;  /* 0x0000001f00007819 */ /* 0x000fc800000006ff */
[----:B----4-:R1:W2:Y:S03]  /*1f30*/  SYNCS.PHASECHK.TRANS64.TRYWAIT P0, [UR4+0x40], R0 ;  /* 0x00004000ff0075a7 */ /* 0x0102a60008001104 */
[----:B------:R-:W-:Y:S05]  /*1f40*/  BRA.U !UP0, `(.L_x_23) ;  /* 0x0000000508347547 */ /* 0x000fea000b800000 */
[----:B------:R-:W4:Y:S01]  /*1f50*/  LDCU.64 UR10, c[0x0][0x5b0] ;  /* 0x0000b600ff0a77ac */ /* 0x000f220008000a00 */
[----:B------:R-:W4:Y:S01]  /*1f60*/  LDCU.64 UR8, c[0x0][0x5d8] ;  /* 0x0000bb00ff0877ac */ /* 0x000f220008000a00 */
[----:B------:R-:W1:Y:S01]  /*1f70*/  LDCU UR24, c[0x0][0x598] ;  /* 0x0000b300ff1877ac */ /* 0x000e620008000800 */
[----:B------:R-:W1:Y:S01]  /*1f80*/  LDCU UR14, c[0x0][0x58c] ;  /* 0x0000b180ff0e77ac */ /* 0x000e620008000800 */
[----:B------:R-:W1:Y:S01]  /*1f90*/  LDCU UR26, c[0x0][0x59c] ;  /* 0x0000b380ff1a77ac */ /* 0x000e620008000800 */
[----:B------:R-:W1:Y:S01]  /*1fa0*/  LDCU UR25, c[0x0][0x5a0] ;  /* 0x0000b400ff1977ac */ /* 0x000e620008000800 */
[----:B----4-:R-:W-:Y:S02]  /*1fb0*/  UIMAD UR41, UR51, UR10, UR8 ;  /* 0x0000000a332972a4 */ /* 0x010fe4000f8e0208 */
[----:B------:R-:W-:Y:S01]  /*1fc0*/  UIMAD UR40, UR37, UR11, UR9 ;  /* 0x0000000b252872a4 */ /* 0x000fe2000f8e0209 */
[----:B------:R-:W4:Y:S01]  /*1fd0*/  LDCU.64 UR22, c[0x0][0x590] ;  /* 0x0000b200ff1677ac */ /* 0x000f220008000a00 */
[----:B------:R-:W1:Y:S01]  /*1fe0*/  LDCU.64 UR6, c[0x0][0x5b8] ;  /* 0x0000b700ff0677ac */ /* 0x000e620008000a00 */
[----:B------:R-:W1:Y:S01]  /*1ff0*/  LDCU.64 UR4, c[0x0][0x5d0] ;  /* 0x0000ba00ff0477ac */ /* 0x000e620008000a00 */
[----:B------:R-:W-:-:S02]  /*2000*/  UIADD3 UR43, UPT, UPT, UR57, UR15, URZ ;  /* 0x0000000f392b7290 */ /* 0x000fc4000fffe0ff */
[----:B------:R-:W-:Y:S01]  /*2010*/  UIADD3 UR10, UPT, UPT, UR18, 0x40, URZ ;  /* 0x00000040120a7890 */ /* 0x000fe2000fffe0ff */
[----:B------:R-:W-:-:S11]  /*2020*/  UMOV UR11, UR38 ;  /* 0x00000026000b7c82 */ /* 0x000fd60008000000 */
.L_x_28:
[----:B--23--:R-:W-:Y:S01]  /*2030*/  @!P3 MOV R3, 0x6000 ;  /* 0x000060000003b802 */ /* 0x00cfe20000000f00 */
[----:B------:R-:W-:Y:S01]  /*2040*/  ULEA UR33, UR11, UR31, 0x3 ;  /* 0x0000001f0b217291 */ /* 0x000fe2000f8e18ff */
[----:B--2---:R-:W-:Y:S11]  /*2050*/  @P0 BRA `(.L_x_24) ;  /* 0x0000000000100947 */ /* 0x004ff60003800000 */
[----:B------:R-:W-:Y:S04]  /*2060*/  MOV R4, UR30 ;  /* 0x0000001e00047c02 */ /* 0x000fe80008000f00 */
[----:B------:R-:W-:Y:S04]  /*2070*/  SHF.L.U32 R4, R4, 0x1f, RZ ;  /* 0x0000001f04047819 */ /* 0x000fe800000006ff */
[----:B------:R-:W2:Y:S02]  /*2080*/  SYNCS.PHASECHK.TRANS64.TRYWAIT P0, [UR33+0x40], R4 ;  /* 0x00004004ff0075a7 */ /* 0x000ea40008001121 */
[----:B--2---:R-:W-:Y:S05]  /*2090*/  @!P0 BRA `(.L_x_25) ;  /* 0x0000007000048947 */ /* 0x004fea0003800000 */
.L_x_24:
[----:B------:R2:W-:Y:S01]  /*20a0*/  @!P3 SYNCS.ARRIVE.TRANS64 RZ, [UR33], R3 ;  /* 0x00000003ffffb9a7 */ /* 0x0005e20008000021 */
[----:B------:R-:W-:Y:S04]  /*20b0*/  BSSY.RECONVERGENT B0, `(.L_x_26) ;  /* 0x0000003000007945 */ /* 0x000fe80003800200 */
[----:B------:R-:W-:Y:S05]  /*20c0*/  @P2 BRA `(.L_x_27) ;  /* 0x0000000000042947 */ /* 0x000fea0003800000 */
[----:B-1--4-:R-:W-:Y:S05]  /*20d0*/  BPT.TRAP 0x1 ;  /* 0x000000040000795c */ /* 0x012fea0000300000 */
.L_x_27:
[----:B-1--4-:R-:W-:Y:S05]  /*20e0*/  BSYNC.RECONVERGENT B0 ;  /* 0x0000000000007941 */ /* 0x012fea0003800200 */
.L_x_26:
        /* <DEDUP_REMOVED lines=10> */
[----:B------:R-:W-:Y:S01]  /*2190*/  MOV R0, UR30 ;  /* 0x0000001e00007c02 */ /* 0x000fe20008000f00 */
[----:B------:R-:W-:Y:S02]  /*21a0*/  ULEA UR32, UR11, UR31, 0xd ;  /* 0x0000001f0b207291 */ /* 0x000fe4000f8e68ff */
[----:B------:R-:W-:Y:S01]  /*21b0*/  ULEA UR19, UR11, UR31, 0xe ;  /* 0x0000001f0b137291 */ /* 0x000fe2000f8e70ff */
[----:B------:R-:W-:Y:S01]  /*21c0*/  SHF.L.U32 R0, R0, 0x1f, RZ ;  /* 0x0000001f00007819 */ /* 0x000fe200000006ff */
[----:B------:R-:W-:Y:S02]  /*21d0*/  UIADD3.X UR37, UPT, UPT, URZ, UR47, URZ, UP1, !UPT ;  /* 0x0000002fff257290 */ /* 0x000fe40008ffe4ff */
[----:B------:R-:W-:Y:S01]  /*21e0*/  UIADD3 UR32, UPT, UPT, UR32, 0x4400, URZ ;  /* 0x0000440020207890 */ /* 0x000fe2000fffe0ff */
[----:B------:R1:W3:Y:S01]  /*21f0*/  SYNCS.PHASECHK.TRANS64.TRYWAIT P0, [UR8+0x40], R0 ;  /* 0x00004000ff0075a7 */ /* 0x0002e20008001108 */
[----:B------:R-:W-:Y:S02]  /*2200*/  UIMAD.WIDE.U32 UR8, UR35, UR22, URZ ;  /* 0x00000016230872a5 */ /* 0x000fe4000f8e00ff */
[----:B------:R-:W-:Y:S02]  /*2210*/  UPRMT UR27, UR41, 0x40, UR40 ;  /* 0x00000040291b7896 */ /* 0x000fe40008000028 */
[----:B------:R-:W-:Y:S02]  /*2220*/  USHF.R.U32.HI UR9, URZ, UR23, UR9 ;  /* 0x00000017ff097299 */ /* 0x000fe40008011609 */
[----:B------:R-:W-:Y:S02]  /*2230*/  UIADD3 UR16, UPT, UPT, UR19, 0x14400, URZ ;  /* 0x0001440013107890 */ /* 0x000fe4000fffe0ff */
[----:B------:R-:W-:Y:S02]  /*2240*/  USEL UR9, UR35, UR9, !UP0 ;  /* 0x0000000923097287 */ /* 0x000fe4000c000000 */
[----:B------:R-:W-:Y:S02]  /*2250*/  UIADD3 UR28, UP0, UPT, UR46, 0x180, URZ ;  /* 0x000001802e1c7890 */ /* 0x000fe4000ff1e0ff */
[----:B------:R-:W-:Y:S02]  /*2260*/  UIMAD.WIDE.U32 UR12, UR9, UR26, URZ ;  /* 0x0000001a090c72a5 */ /* 0x000fe4000f8e00ff */
[----:B------:R-:W-:Y:S02]  /*2270*/  UIADD3 UR11, UPT, UPT, -UR9, URZ, URZ ;  /* 0x000000ff090b7290 */ /* 0x000fe4000fffe1ff */
[----:B------:R-:W-:Y:S02]  /*2280*/  UIADD3.X UR29, UPT, UPT, URZ, UR47, URZ, UP0, !UPT ;  /* 0x0000002fff1d7290 */ /* 0x000fe400087fe4ff */
[----:B------:R-:W-:Y:S02]  /*2290*/  UIMAD UR11, UR14, UR11, UR35 ;  /* 0x0000000b0e0b72a4 */ /* 0x000fe4000f8e0223 */
[----:B------:R-:W-:Y:S02]  /*22a0*/  UPRMT UR27, UR27, 0x5410, URZ ;  /* 0x000054101b1b7896 */ /* 0x000fe400080000ff */
[----:B------:R-:W-:Y:S01]  /*22b0*/  UIADD3 UR15, UPT, UPT, UR15, 0x1, URZ ;  /* 0x000000010f0f7890 */ /* 0x000fe2000fffe0ff */
[----:B------:R-:W-:Y:S01]  /*22c0*/  UMOV UR48, 0x0 ;  /* 0x0000000000307882 */ /* 0x000fe20000000000 */
[----:B------:R-:W-:Y:S02]  /*22d0*/  UMOV UR49, 0x10000000 ;  /* 0x1000000000317882 */ /* 0x000fe40000000000 */
[----:B------:R-:W-:Y:S01]  /*22e0*/  UISETP.NE.AND UP0, UPT, UR15, UR43, UPT ;  /* 0x0000002b0f00728c */ /* 0x000fe2000bf05270 */
[----:B------:R-:W-:Y:S01]  /*22f0*/  UMOV UR8, UR13 ;  /* 0x0000000d00087c82 */ /* 0x000fe20008000000 */
[----:B------:R-:W-:Y:S01]  /*2300*/  UMOV UR34, UR42 ;  /* 0x0000002a00227c82 */ /* 0x000fe20008000000 */
[----:B------:R-:W-:Y:S01]  /*2310*/  USHF.R.U32.HI UR8, URZ, UR25, UR8 ;  /* 0x00000019ff087299 */ /* 0x000fe20008011608 */
[----:B------:R-:W-:Y:S01]  /*2320*/  UTMALDG.2D [UR32], [UR36], desc[UR48] ;  /* 0x00003020240075b4 */ /* 0x000fe20008009000 */
[----:B------:R-:W-:Y:S02]  /*2330*/  UMOV UR17, UR33 ;  /* 0x0000002100117c82 */ /* 0x000fe40008000000 */
[----:B------:R-:W-:Y:S04]  /*2340*/  USEL UR21, UR9, UR8, !UP2 ;  /* 0x0000000809157287 */ /* 0x000fe8000d000000 */
[----:B------:R-:W-:Y:S03]  /*2350*/  UIADD3 UR8, UPT, UPT, -UR21, URZ, URZ ;  /* 0x000000ff15087290 */ /* 0x000fe6000fffe1ff */
[----:B------:R-:W-:Y:S01]  /*2360*/  UMOV UR13, UR21 ;  /* 0x00000015000d7c82 */ /* 0x000fe20008000000 */
[----:B------:R-:W-:Y:S02]  /*2370*/  UIMAD UR9, UR24, UR8, UR9 ;  /* 0x00000008180972a4 */ /* 0x000fe4000f8e0209 */
[----:B------:R-:W-:Y:S02]  /*2380*/  UIADD3 UR8, UPT, UPT, UR19, 0x16400, URZ ;  /* 0x0001640013087890 */ /* 0x000fe4000fffe0ff */
[----:B------:R-:W-:Y:S02]  /*2390*/  UIMAD UR19, UR11, UR6, UR4 ;  /* 0x000000060b1372a4 */ /* 0x000fe4000f8e0204 */
[----:B------:R-:W-:Y:S03]  /*23a0*/  UIMAD UR20, UR9, UR7, UR5 ;  /* 0x00000007091472a4 */ /* 0x000fe6000f8e0205 */
[----:B------:R-:W-:Y:S02]  /*23b0*/  UMOV UR9, UR33 ;  /* 0x0000002100097c82 */ /* 0x000fe40008000000 */
[----:B------:R-:W-:Y:S02]  /*23c0*/  UMOV UR11, UR19 ;  /* 0x00000013000b7c82 */ /* 0x000fe40008000000 */
[----:B------:R-:W-:Y:S02]  /*23d0*/  UMOV UR12, UR20 ;  /* 0x00000014000c7c82 */ /* 0x000fe40008000000 */
[----:B------:R-:W-:Y:S01]  /*23e0*/  UTMALDG.4D.IM2COL [UR16], [UR28], UR27 ;  /* 0x000000101c0073b4 */ /* 0x000fe2000805801b */
[----:B------:R4:W-:Y:S02]  /*23f0*/  UTMALDG.4D.IM2COL [UR8], [UR28], UR27 ;  /* 0x000000081c0073b4 */ /* 0x0009e4000805801b */
[----:B----4-:R-:W-:Y:S01]  /*2400*/  UMOV UR11, UR38 ;  /* 0x00000026000b7c82 */ /* 0x010fe20008000000 */
[----:B-1----:R-:W-:Y:S05]  /*2410*/  BRA.U UP0, `(.L_x_28) ;  /* 0xfffffffd00047547 */ /* 0x002fea000b83ffff */
.L_x_23:
[----:B--23--:R-:W-:Y:S01]  /*2420*/  SHF.L.U32 R3, R2, 0x1f, RZ ;  /* 0x0000001f02037819 */ /* 0x00cfe200000006ff */
[----:B------:R-:W-:-:S03]  /*2430*/  NOP ;  /* 0x0000000000007918 */ /* 0x000fc60000000000 */
[----:B------:R-:W2:Y:S02]  /*2440*/  SYNCS.PHASECHK.TRANS64.TRYWAIT P0, [UR31+0xd0], R3 ;  /* 0x0000d003ff0075a7 */ /* 0x000ea4000800111f */
[----:B--2---:R-:W-:Y:S05]  /*2450*/  @!P0 BRA `(.L_x_29) ;  /* 0x0000006c002c8947 */ /* 0x004fea0003800000 */
.L_x_130:
[----:B------:R-:W2:Y:S01]  /*2460*/  LDS.128 R4, [UR31+0x110] ;  /* 0x0001101fff047984 */ /* 0x000ea20008000c00 */
[----:B------:R-:W-:Y:S02]  /*2470*/  UIADD3 UR4, UPT, UPT, UR31, 0xd8, URZ ;  /* 0x000000d81f047890 */ /* 0x000fe4000fffe0ff */
[----:B------:R-:W-:Y:S01]  /*2480*/  UISETP.GE.AND UP0, UPT, UR39, 0x1, UPT ;  /* 0x000000012700788c */ /* 0x000fe2000bf06270 */
[----:B------:R-:W-:Y:S01]  /*2490*/  @!PT LDS RZ, [RZ] ;  /* 0x00000000fffff984 */ /* 0x000fe20000000800 */
[----:B------:R-:W-:Y:S01]  /*24a0*/  @!PT LDS RZ, [RZ] ;  /* 0x00000000fffff984 */ /* 0x000fe20000000800 */
[----:B------:R-:W-:Y:S01]  /*24b0*/  @!PT LDS RZ, [RZ] ;  /* 0x00000000fffff984 */ /* 0x000fe20000000800 */
[----:B------:R-:W-:Y:S01]  /*24c0*/  @!PT LDS RZ, [RZ] ;  /* 0x00000000fffff984 */ /* 0x000fe20000000800 */
[----:B------:R3:W-:Y:S06]  /*24d0*/  MEMBAR.ALL.CTA ;  /* 0x0000000000007992 */ /* 0x0007ec0000008000 */
[----:B---3--:R-:W3:Y:S01]  /*24e0*/  FENCE.VIEW.ASYNC.S ;  /* 0x00000000000073c6 */ /* 0x008ee20000000000 */
[----:B------:R-:W-:-:S09]  /*24f0*/  UPRMT UR4, URZ, 0x654, UR4 ;  /* 0x00000654ff047896 */ /* 0x000fd20008000004 */
[----:B---3--:R-:W-:Y:S01]  /*2500*/  SYNCS.ARRIVE.TRANS64.RED.A1T0 RZ, [UR4], RZ ;  /* 0x000000ffffff79a7 */ /* 0x008fe20008100404 */
[----:B--2---:R-:W-:-:S13]  /*2510*/  LOP3.LUT P0, RZ, R6, 0x1, RZ, 0xc0, !PT ;  /* 0x0000000106ff7812 */ /* 0x004fda000780c0ff */
[----:B------:R-:W-:Y:S01]  /*2520*/  VOTEU.ANY UP1, P0 ;  /* 0x0000000000ff7886 */ /* 0x000fe20000020100 */
[----:B------:R-:W-:-:S13]  /*2530*/  PLOP3.LUT P0, PT, PT, PT, UP1, 0x80, 0x8 ;  /* 0x000000000008781c */ /* 0x000fda0003f0f018 */
[----:B-1----:R-:W-:Y:S02]  /*2540*/  @P0 MOV R0, R4 ;  /* 0x0000000400000202 */ /* 0x002fe40000000f00 */
[----:B------:R-:W-:Y:S02]  /*2550*/  @P0 LOP3.LUT R4, R5, 0xffff, RZ, 0xc0, !PT ;  /* 0x0000ffff05040812 */ /* 0x000fe400078ec0ff */
[----:B------:R-:W-:Y:S02]  /*2560*/  @P0 R2UR UR6, R0 ;  /* 0x00000000000602ca */ /* 0x000fe400000e0000 */
[----:B------:R-:W-:-:S11]  /*2570*/  @P0 R2UR UR5, R4 ;  /* 0x00000000040502ca */ /* 0x000fd600000e0000 */
[----:B------:R-:W-:Y:S02]  /*2580*/  @UP1 UMOV UR50, UR6 ;  /* 0x0000000600321c82 */ /* 0x000fe40008000000 */
[----:B------:R-:W-:Y:S01]  /*2590*/  @UP1 UMOV UR45, UR5 ;  /* 0x00000005002d1c82 */ /* 0x000fe20008000000 */
[----:B------:R-:W-:Y:S05]  /*25a0*/  BRA.U !UP0, `(.L_x_30) ;  /* 0x0000000108d47547 */ /* 0x000fea000b800000 */
[----:B------:R-:W1:Y:S01]  /*25b0*/  LDCU.128 UR16, c[0x0][0xb10] ;  /* 0x00016200ff1077ac */ /* 0x000e620008000c00 */
[----:B------:R-:W2:Y:S01]  /*25c0*/  LDCU UR21, c[0x0][0xb20] ;  /* 0x00016400ff1577ac */ /* 0x000ea20008000800 */
[----:B------:R-:W3:Y:S01]  /*25d0*/  LDCU UR20, c[0x0][0xb0c] ;  /* 0x00016180ff1477ac */ /* 0x000ee20008000800 */
[----:B------:R-:W4:Y:S01]  /*25e0*/  LDCU.64 UR14, c[0x0][0xb28] ;  /* 0x00016500ff0e77ac */ /* 0x000f220008000a00 */
[----:B------:R-:W-:Y:S02]  /*25f0*/  UISETP.NE.AND UP3, UPT, UR39, 0x1, UPT ;  /* 0x000000012700788c */ /* 0x000fe4000bf65270 */
[----:B-1----:R-:W-:Y:S02]  /*2600*/  UIMAD.WIDE.U32 UR4, UR53, UR19, URZ ;  /* 0x00000013350472a5 */ /* 0x002fe4000f8e00ff */
[----:B------:R-:W-:Y:S02]  /*2610*/  UIMAD.WIDE.U32 UR6, UR54, UR16, URZ ;  /* 0x00000010360672a5 */ /* 0x000fe4000f8e00ff */
[----:B------:R-:W-:-:S02]  /*2620*/  UISETP.NE.AND UP0, UPT, UR18, 0x1, UPT ;  /* 0x000000011200788c */ /* 0x000fc4000bf05270 */
[----:B------:R-:W-:Y:S01]  /*2630*/  UIMAD.WIDE.U32 UR10, UR45, UR19, URZ ;  /* 0x000000132d0a72a5 */ /* 0x000fe2000f8e00ff */
[----:B------:R-:W-:Y:S01]  /*2640*/  UMOV UR4, UR5 ;  /* 0x0000000500047c82 */ /* 0x000fe20008000000 */
[----:B---3--:R-:W-:Y:S02]  /*2650*/  UISETP.NE.AND UP2, UPT, UR20, 0x1, UPT ;  /* 0x000000011400788c */ /* 0x008fe4000bf45270 */
[----:B--2---:R-:W-:Y:S02]  /*2660*/  USHF.R.U32.HI UR5, URZ, UR21, UR4 ;  /* 0x00000015ff057299 */ /* 0x004fe40008011604 */
[----:B------:R-:W-:Y:S01]  /*2670*/  UIMAD.WIDE.U32 UR12, UR50, UR16, URZ ;  /* 0x00000010320c72a5 */ /* 0x000fe2000f8e00ff */
[----:B------:R-:W-:Y:S01]  /*2680*/  UMOV UR4, UR7 ;  /* 0x0000000700047c82 */ /* 0x000fe20008000000 */
[----:B------:R-:W-:Y:S02]  /*2690*/  USEL UR5, UR53, UR5, !UP0 ;  /* 0x0000000535057287 */ /* 0x000fe4000c000000 */
[----:B------:R-:W-:-:S02]  /*26a0*/  USHF.R.U32.HI UR4, URZ, UR17, UR4 ;  /* 0x00000011ff047299 */ /* 0x000fc40008011604 */
[----:B----4-:R-:W-:Y:S02]  /*26b0*/  UIMAD.WIDE.U32 UR8, UR5, UR14, URZ ;  /* 0x0000000e050872a5 */ /* 0x010fe4000f8e00ff */
[----:B------:R-:W-:Y:S01]  /*26c0*/  USEL UR6, UR54, UR4, !UP2 ;  /* 0x0000000436067287 */ /* 0x000fe2000d000000 */
[----:B------:R-:W-:Y:S02]  /*26d0*/  UMOV UR12, UR13 ;  /* 0x0000000d000c7c82 */ /* 0x000fe40008000000 */
[----:B------:R-:W-:Y:S01]  /*26e0*/  UMOV UR4, UR11 ;  /* 0x0000000b00047c82 */ /* 0x000fe20008000000 */
[----:B------:R-:W-:Y:S01]  /*26f0*/  UIMAD.WIDE.U32 UR10, UR6, UR14, URZ ;  /* 0x0000000e060a72a5 */ /* 0x000fe2000f8e00ff */
[----:B------:R-:W-:Y:S01]  /*2700*/  UMOV UR8, UR9 ;  /* 0x0000000900087c82 */ /* 0x000fe20008000000 */
[----:B------:R-:W-:Y:S02]  /*2710*/  USHF.R.U32.HI UR4, URZ, UR21, UR4 ;  /* 0x00000015ff047299 */ /* 0x000fe40008011604 */
[----:B------:R-:W-:-:S03]  /*2720*/  @UP3 USHF.R.U32.HI UR5, URZ, UR15, UR8 ;  /* 0x0000000fff053299 */ /* 0x000fc60008011608 */
[----:B------:R-:W-:Y:S01]  /*2730*/  UMOV UR10, UR11 ;  /* 0x0000000b000a7c82 */ /* 0x000fe20008000000 */
[----:B------:R-:W-:Y:S02]  /*2740*/  USHF.R.U32.HI UR17, URZ, UR17, UR12 ;  /* 0x00000011ff117299 */ /* 0x000fe4000801160c */
[----:B------:R-:W-:Y:S02]  /*2750*/  USEL UR4, UR45, UR4, !UP0 ;  /* 0x000000042d047287 */ /* 0x000fe4000c000000 */
[----:B------:R-:W-:Y:S02]  /*2760*/  @UP3 USHF.R.U32.HI UR6, URZ, UR15, UR10 ;  /* 0x0000000fff063299 */ /* 0x000fe4000801160a */
[----:B------:R-:W-:Y:S02]  /*2770*/  UIMAD UR7, UR39, UR5, URZ ;  /* 0x00000005270772a4 */ /* 0x000fe4000f8e02ff */
[----:B------:R-:W-:Y:S02]  /*2780*/  USEL UR5, UR50, UR17, !UP2 ;  /* 0x0000001132057287 */ /* 0x000fe4000d000000 */
[----:B------:R-:W-:-:S02]  /*2790*/  UIMAD UR10, UR39, UR6, URZ ;  /* 0x00000006270a72a4 */ /* 0x000fc4000f8e02ff */
[----:B------:R-:W-:Y:S02]  /*27a0*/  UISETP.GE.AND UP0, UPT, UR4, UR7, UPT ;  /* 0x000000070400728c */ /* 0x000fe4000bf06270 */
[----:B------:R-:W-:Y:S02]  /*27b0*/  UIMAD.WIDE.U32 UR8, UR4, UR14, URZ ;  /* 0x0000000e040872a5 */ /* 0x000fe4000f8e00ff */
[----:B------:R-:W-:Y:S02]  /*27c0*/  UISETP.GE.OR UP0, UPT, UR5, UR10, UP0 ;  /* 0x0000000a0500728c */ /* 0x000fe40008706670 */
[----:B------:R-:W-:-:S03]  /*27d0*/  UIMAD.WIDE.U32 UR10, UR5, UR14, URZ ;  /* 0x0000000e050a72a5 */ /* 0x000fc6000f8e00ff */
[----:B------:R-:W-:Y:S01]  /*27e0*/  UMOV UR7, UR9 ;  /* 0x0000000900077c82 */ /* 0x000fe20008000000 */
[----:B------:R-:W-:Y:S02]  /*27f0*/  UIADD3 UR9, UPT, UPT, -UR4, URZ, URZ ;  /* 0x000000ff04097290 */ /* 0x000fe4000fffe1ff */
[----:B------:R-:W-:Y:S02]  /*2800*/  USHF.R.U32.HI UR7, URZ, UR15, UR7 ;  /* 0x0000000fff077299 */ /* 0x000fe40008011607 */
[----:B------:R-:W-:Y:S02]  /*2810*/  UIMAD UR10, UR18, UR9, UR45 ;  /* 0x00000009120a72a4 */ /* 0x000fe4000f8e022d */
[----:B------:R-:W-:Y:S01]  /*2820*/  USEL UR7, UR4, UR7, !UP3 ;  /* 0x0000000704077287 */ /* 0x000fe2000d800000 */
[----:B------:R-:W-:Y:S01]  /*2830*/  @!UP0 UMOV UR8, UR11 ;  /* 0x0000000b00088c82 */ /* 0x000fe20008000000 */
[----:B------:R-:W-:Y:S02]  /*2840*/  UIADD3 UR11, UPT, UPT, -UR5, URZ, URZ ;  /* 0x000000ff050b7290 */ /* 0x000fe4000fffe1ff */
[----:B------:R-:W-:-:S02]  /*2850*/  @!UP0 USHF.R.U32.HI UR8, URZ, UR15, UR8 ;  /* 0x0000000fff088299 */ /* 0x000fc40008011608 */
[----:B------:R-:W-:Y:S02]  /*2860*/  UIADD3 UR9, UPT, UPT, -UR7, URZ, URZ ;  /* 0x000000ff07097290 */ /* 0x000fe4000fffe1ff */
[----:B------:R-:W-:Y:S02]  /*2870*/  @!UP0 USEL UR8, UR5, UR8, !UP3 ;  /* 0x0000000805088287 */ /* 0x000fe4000d800000 */
[----:B------:R-:W-:Y:S02]  /*2880*/  UIMAD UR9, UR39, UR9, UR4 ;  /* 0x00000009270972a4 */ /* 0x000fe4000f8e0204 */
[----:B------:R-:W-:Y:S02]  /*2890*/  @!UP0 UIADD3 UR7, UPT, UPT, UR7, -UR8, URZ ;  /* 0x8000000807078290 */ /* 0x000fe4000fffe0ff */
[----:B------:R-:W-:Y:S02]  /*28a0*/  @!UP0 UIMAD UR8, UR9, UR6, UR8 ;  /* 0x00000006090882a4 */ /* 0x000fe4000f8e0208 */
[----:B------:R-:W-:-:S02]  /*28b0*/  @!UP0 UIMAD UR4, UR39, UR7, UR5 ;  /* 0x00000007270482a4 */ /* 0x000fc4000f8e0205 */
[----:B------:R-:W-:Y:S02]  /*28c0*/  UIMAD UR6, UR20, UR11, UR50 ;  /* 0x0000000b140672a4 */ /* 0x000fe4000f8e0232 */
[----:B------:R-:W-:Y:S01]  /*28d0*/  UIMAD UR45, UR4, UR18, UR10 ;  /* 0x00000012042d72a4 */ /* 0x000fe2000f8e020a */
[----:B------:R-:W-:Y:S02]  /*28e0*/  @!UP0 UMOV UR5, UR8 ;  /* 0x0000000800058c82 */ /* 0x000fe40008000000 */
[----:B------:R-:W-:-:S12]  /*28f0*/  UIMAD UR50, UR5, UR20, UR6 ;  /* 0x00000014053272a4 */ /* 0x000fd8000f8e0206 */
.L_x_30:
        /* <DEDUP_REMOVED lines=20> */
.L_x_31:
[----:B------:R-:W-:Y:S02]  /*2a40*/  R2UR UR5, R49 ;  /* 0x00000000310572ca */ /* 0x000fe400000e0000 */
[----:B------:R-:W-:Y:S02]  /*2a50*/  R2UR UR4, R48 ;  /* 0x00000000300472ca */ /* 0x000fe400000e0000 */
[----:B------:R-:W-:Y:S02]  /*2a60*/  PLOP3.LUT P1, PT, PT, PT, PT, 0x80, 0x8 ;  /* 0x000000000008781c */ /* 0x000fe40003f2f070 */
[----:B------:R-:W-:-:S07]  /*2a70*/  LOP3.LUT R2, R2, 0x1, RZ, 0x3c, !PT ;  /* 0x0000000102027812 */ /* 0x000fce00078e3cff */
[----:B------:R-:W-:Y:S02]  /*2a80*/  UIADD3 UR24, UPT, UPT, UR50, UR5, URZ ;  /* 0x0000000532187290 */ /* 0x000fe4000fffe0ff */
[----:B------:R-:W-:Y:S01]  /*2a90*/  UIADD3 UR20, UPT, UPT, UR45, UR4, URZ ;  /* 0x000000042d147290 */ /* 0x000fe2000fffe0ff */
[----:B------:R-:W-:Y:S11]  /*2aa0*/  BRA.U UP1, `(.L_x_32) ;  /* 0xffffffe901907547 */ /* 0x000ff6000b83ffff */
[----:B------:R-:W-:Y:S01]  /*2ab0*/  UIADD3 UR31, UPT, UPT, UR31, 0x40, URZ ;  /* 0x000000401f1f7890 */ /* 0x000fe2000fffe0ff */
[----:B------:R-:W-:-:S03]  /*2ac0*/  MOV R2, UR30 ;  /* 0x0000001e00027c02 */ /* 0x000fc60008000f00 */
[----:B------:R-:W-:Y:S01]  /*2ad0*/  ULEA UR4, UR38, UR31, 0x3 ;  /* 0x0000001f26047291 */ /* 0x000fe2000f8e18ff */
[----:B------:R-:W-:-:S08]  /*2ae0*/  SHF.L.U32 R2, R2, 0x1f, RZ ;  /* 0x0000001f02027819 */ /* 0x000fd000000006ff */
[----:B------:R-:W1:Y:S02]  /*2af0*/  SYNCS.PHASECHK.TRANS64.TRYWAIT P0, [UR4], R2 ;  /* 0x00000002ff0075a7 */ /* 0x000e640008001104 */
[----:B-1----:R-:W-:Y:S05]  /*2b00*/  @!P0 BRA `(.L_x_33) ;  /* 0x0000006400988947 */ /* 0x002fea0003800000 */
.L_x_132:
[----:B------:R-:W-:-:S04]  /*2b10*/  UIADD3 UR4, UPT, UPT, UR38, 0x1, URZ ;  /* 0x0000000126047890 */ /* 0x000fc8000fffe0ff */
[----:B------:R-:W-:-:S04]  /*2b20*/  UISETP.NE.AND UP0, UPT, UR4, 0x8, UPT ;  /* 0x000000080400788c */ /* 0x000fc8000bf05270 */
[----:B------:R-:W-:Y:S02]  /*2b30*/  USEL UR5, URZ, 0x1, UP0 ;  /* 0x00000001ff057887 */ /* 0x000fe40008000000 */
[----:B------:R-:W-:Y:S02]  /*2b40*/  USEL UR4, UR4, URZ, UP0 ;  /* 0x000000ff04047287 */ /* 0x000fe40008000000 */
[----:B------:R-:W-:Y:S02]  /*2b50*/  ULOP3.LUT UR6, UR30, UR5, URZ, 0x3c, !UPT ;  /* 0x000000051e067292 */ /* 0x000fe4000f8e3cff */
[----:B------:R-:W-:-:S04]  /*2b60*/  ULEA UR5, UR4, UR31, 0x3 ;  /* 0x0000001f04057291 */ /* 0x000fc8000f8e18ff */
[----:B-1----:R-:W-:-:S04]  /*2b70*/  MOV R2, UR6 ;  /* 0x0000000600027c02 */ /* 0x002fc80008000f00 */
[----:B------:R-:W-:-:S04]  /*2b80*/  SHF.L.U32 R2, R2, 0x1f, RZ ;  /* 0x0000001f02027819 */ /* 0x000fc800000006ff */
[----:B------:R-:W1:Y:S02]  /*2b90*/  SYNCS.PHASECHK.TRANS64.TRYWAIT P0, [UR5], R2 ;  /* 0x00000002ff0075a7 */ /* 0x000e640008001105 */
[----:B-1----:R-:W-:Y:S05]  /*2ba0*/  @!P0 BRA `(.L_x_34) ;  /* 0x0000006400888947 */ /* 0x002fea0003800000 */
.L_x_134:
        /* <DEDUP_REMOVED lines=10> */
.L_x_136:
        /* <DEDUP_REMOVED lines=10> */
.L_x_138:
        /* <DEDUP_REMOVED lines=10> */
.L_x_140:
        /* <DEDUP_REMOVED lines=10> */
.L_x_142:
        /* <DEDUP_REMOVED lines=10> */
.L_x_144:
[----:B------:R-:W-:-:S04]  /*2ed0*/  UIADD3 UR4, UPT, UPT, UR4, 0x1, URZ ;  /* 0x0000000104047890 */ /* 0x000fc8000fffe0ff */
[----:B------:R-:W-:-:S04]  /*2ee0*/  UISETP.NE.AND UP0, UPT, UR4, 0x8, UPT ;  /* 0x000000080400788c */ /* 0x000fc8000bf05270 */
[----:B------:R-:W-:Y:S02]  /*2ef0*/  USEL UR5, URZ, 0x1, UP0 ;  /* 0x00000001ff057887 */ /* 0x000fe40008000000 */
[----:B------:R-:W-:Y:S02]  /*2f00*/  USEL UR4, UR4, URZ, UP0 ;  /* 0x000000ff04047287 */ /* 0x000fe40008000000 */
[----:B------:R-:W-:Y:S02]  /*2f10*/  ULOP3.LUT UR5, UR6, UR5, URZ, 0x3c, !UPT ;  /* 0x0000000506057292 */ /* 0x000fe4000f8e3cff */
[----:B------:R-:W-:-:S04]  /*2f20*/  ULEA UR4, UR4, UR31, 0x3 ;  /* 0x0000001f04047291 */ /* 0x000fc8000f8e18ff */
[----:B-1----:R-:W-:Y:S02]  /*2f30*/  IMAD.U32 R2, RZ, RZ, UR5 ;  /* 0x00000005ff027e24 */ /* 0x002fe4000f8e00ff */
[----:B------:R-:W-:-:S03]  /*2f40*/  MOV R0, UR4 ;  /* 0x0000000400007c02 */ /* 0x000fc60008000f00 */
[----:B------:R-:W-:-:S07]  /*2f50*/  SHF.L.U32 R2, R2, 0x1f, RZ ;  /* 0x0000001f02027819 */ /* 0x000fce00000006ff */
.L_x_40:
[----:B-1----:R1:W2:Y:S02]  /*2f60*/  SYNCS.PHASECHK.TRANS64.TRYWAIT P0, [R0+URZ], R2 ;  /* 0x00000002000075a7 */ /* 0x0022a400080011ff */
[----:B--2---:R-:W-:Y:S05]  /*2f70*/  @!P0 NANOSLEEP.SYNCS 0x989680 ;  /* 0x009896800000895d */ /* 0x004fea0003900000 */
[----:B------:R-:W2:Y:S02]  /*2f80*/  @!P0 SYNCS.PHASECHK.TRANS64 P0, [R0+URZ], R2 ;  /* 0x00000002000085a7 */ /* 0x000ea400080010ff */
[----:B--2---:R-:W-:Y:S05]  /*2f90*/  @P0 EXIT ;  /* 0x000000000000094d */ /* 0x004fea0003800000 */
[----:B------:R-:W-:Y:S05]  /*2fa0*/  BRA `(.L_x_40) ;  /* 0xfffffffc00ec7947 */ /* 0x000fea000383ffff */
.L_x_16:
[----:B------:R-:W2:Y:S02]  /*2fb0*/  S2UR UR4, SR_CgaCtaId ;  /* 0x00000000000479c3 */ /* 0x000ea40000008800 */
[----:B--2---:R-:W-:-:S04]  /*2fc0*/  UISETP.NE.AND UP0, UPT, UR4, URZ, UPT ;  /* 0x000000ff0400728c */ /* 0x004fc8000bf05270 */
[----:B------:R-:W-:-:S09]  /*2fd0*/  UISETP.NE.OR UP0, UPT, UR18, 0x1, UP0 ;  /* 0x000000011200788c */ /* 0x000fd20008705670 */
[----:B------:R-:W-:Y:S05]  /*2fe0*/  BRA.U UP0, `(.L_x_41) ;  /* 0x0000000100b47547 */ /* 0x000fea000b800000 */
[----:B------:R-:W2:Y:S01]  /*2ff0*/  S2UR UR5, SR_CgaCtaId ;  /* 0x00000000000579c3 */ /* 0x000ea20000008800 */
[----:B------:R-:W-:Y:S01]  /*3000*/  UMOV UR4, 0x400 ;  /* 0x0000040000047882 */ /* 0x000fe20000000000 */
[----:B------:R-:W-:Y:S01]  /*3010*/  HFMA2 R3, -RZ, RZ, 0, 5.9604644775390625e-08 ;  /* 0x00000001ff037431 */ /* 0x000fe200000001ff */
[----:B------:R-:W-:Y:S01]  /*3020*/  ISETP.NE.AND P0, PT, R0, RZ, PT ;  /* 0x000000ff0000720c */ /* 0x000fe20003f05270 */
[----:B------:R-:W-:Y:S01]  /*3030*/  IMAD.MOV.U32 R8, RZ, RZ, RZ ;  /* 0x000000ffff087224 */ /* 0x000fe200078e00ff */
[----:B--2---:R-:W-:-:S04]  /*3040*/  ULEA UR4, UR5, UR4, 0x18 ;  /* 0x0000000405047291 */ /* 0x004fc8000f8ec0ff */
[----:B------:R-:W-:Y:S02]  /*3050*/  UIADD3 UR5, UPT, UPT, UR4, 0xd8, URZ ;  /* 0x000000d804057890 */ /* 0x000fe4000fffe0ff */
[----:B------:R-:W-:Y:S02]  /*3060*/  UIADD3 UR8, UPT, UPT, UR4, 0xd0, URZ ;  /* 0x000000d004087890 */ /* 0x000fe4000fffe0ff */
[----:B------:R-:W-:-:S12]  /*3070*/  UPRMT UR5, URZ, 0x654, UR5 ;  /* 0x00000654ff057896 */ /* 0x000fd80008000005 */
.L_x_44:
[----:B------:R-:W-:Y:S01]  /*3080*/  SHF.L.U32 R6, R3, 0x1f, RZ ;  /* 0x0000001f03067819 */ /* 0x000fe200000006ff */
[----:B------:R-:W-:Y:S02]  /*3090*/  IMAD.U32 R4, RZ, RZ, UR8 ;  /* 0x00000008ff047e24 */ /* 0x000fe4000f8e00ff */
[----:B------:R-:W-:Y:S01]  /*30a0*/  @!P0 IMAD.MOV.U32 R5, RZ, RZ, 0x10 ;  /* 0x00000010ff058424 */ /* 0x000fe200078e00ff */
[----:B------:R-:W2:Y:S02]  /*30b0*/  SYNCS.PHASECHK.TRANS64.TRYWAIT P1, [UR4+0xd8], R6 ;  /* 0x0000d806ff0075a7 */ /* 0x000ea40008021104 */
[----:B------:R-:W-:-:S04]  /*30c0*/  PRMT R4, R0, 0x654, R4 ;  /* 0x0000065400047816 */ /* 0x000fc80000000004 */
[----:B------:R-:W-:Y:S01]  /*30d0*/  SEL R2, R4, R2, !P0 ;  /* 0x0000000204027207 */ /* 0x000fe20004000000 */
[----:B--2---:R-:W-:Y:S06]  /*30e0*/  @!P1 BRA `(.L_x_42) ;  /* 0x0000006000c89947 */ /* 0x004fec0003800000 */
.L_x_146:
[----:B------:R-:W-:Y:S01]  /*30f0*/  UIADD3 UR6, UPT, UPT, UR4, 0x110, URZ ;  /* 0x0000011004067890 */ /* 0x000fe2000fffe0ff */
[----:B------:R3:W-:Y:S01]  /*3100*/  @!P0 SYNCS.ARRIVE.TRANS64.RED RZ, [R2+URZ], R5 ;  /* 0x0000000502ff89a7 */ /* 0x0007e200080004ff */
[----:B------:R-:W-:Y:S01]  /*3110*/  UIADD3 UR7, UPT, UPT, UR4, 0xd0, URZ ;  /* 0x000000d004077890 */ /* 0x000fe2000fffe0ff */
[----:B------:R-:W-:-:S08]  /*3120*/  LOP3.LUT R3, R3, 0x1, RZ, 0x3c, !PT ;  /* 0x0000000103037812 */ /* 0x000fd000078e3cff */
[----:B------:R-:W-:Y:S06]  /*3130*/  UGETNEXTWORKID.BROADCAST [UR6], [UR7] ;  /* 0x00000000060073ca */ /* 0x000fec0008000100 */
[----:B---3--:R-:W-:-:S04]  /*3140*/  SHF.L.U32 R5, R8, 0x1f, RZ ;  /* 0x0000001f08057819 */ /* 0x008fc800000006ff */
[----:B------:R-:W3:Y:S02]  /*3150*/  SYNCS.PHASECHK.TRANS64.TRYWAIT P1, [UR4+0xd0], R5 ;  /* 0x0000d005ff0075a7 */ /* 0x000ee40008021104 */
[----:B---3--:R-:W-:Y:S05]  /*3160*/  @!P1 BRA `(.L_x_43) ;  /* 0x0000006000c09947 */ /* 0x008fea0003800000 */
.L_x_148:
[----:B--2---:R-:W2:Y:S01]  /*3170*/  LDS.128 R4, [UR4+0x110] ;  /* 0x00011004ff047984 */ /* 0x004ea20008000c00 */
[----:B------:R-:W-:Y:S01]  /*3180*/  LOP3.LUT R8, R8, 0x1, RZ, 0x3c, !PT ;  /* 0x0000000108087812 */ /* 0x000fe200078e3cff */
[----:B------:R-:W-:Y:S01]  /*3190*/  @!PT LDS RZ, [RZ] ;  /* 0x00000000fffff984 */ /* 0x000fe20000000800 */
[----:B------:R-:W-:Y:S01]  /*31a0*/  @!PT LDS RZ, [RZ] ;  /* 0x00000000fffff984 */ /* 0x000fe20000000800 */
[----:B------:R-:W-:Y:S01]  /*31b0*/  @!PT LDS RZ, [RZ] ;  /* 0x00000000fffff984 */ /* 0x000fe20000000800 */
[----:B------:R-:W-:Y:S01]  /*31c0*/  @!PT LDS RZ, [RZ] ;  /* 0x00000000fffff984 */ /* 0x000fe20000000800 */
[----:B------:R3:W-:Y:S06]  /*31d0*/  MEMBAR.ALL.CTA ;  /* 0x0000000000007992 */ /* 0x0007ec0000008000 */
[----:B---3--:R-:W3:Y:S02]  /*31e0*/  FENCE.VIEW.ASYNC.S ;  /* 0x00000000000073c6 */ /* 0x008ee40000000000 */
[----:B---3--:R-:W-:Y:S01]  /*31f0*/  SYNCS.ARRIVE.TRANS64.RED.A1T0 RZ, [UR5], RZ ;  /* 0x000000ffffff79a7 */ /* 0x008fe20008100405 */
[----:B--2---:R-:W-:-:S13]  /*3200*/  LOP3.LUT P1, RZ, R6, 0x1, RZ, 0xc0, !PT ;  /* 0x0000000106ff7812 */ /* 0x004fda000782c0ff */
[----:B------:R-:W-:Y:S05]  /*3210*/  @P1 BRA `(.L_x_44) ;  /* 0xfffffffc00981947 */ /* 0x000fea000383ffff */
[----:B------:R-:W-:-:S04]  /*3220*/  SHF.L.U32 R0, R3, 0x1f, RZ ;  /* 0x0000001f03007819 */ /* 0x000fc800000006ff */
[----:B------:R-:W2:Y:S02]  /*3230*/  SYNCS.PHASECHK.TRANS64 P0, [UR4+0xd8], R0 ;  /* 0x0000d800ff0075a7 */ /* 0x000ea40008001004 */
[----:B-12---:R-:W-:Y:S05]  /*3240*/  @P0 EXIT ;  /* 0x000000000000094d */ /* 0x006fea0003800000 */
[----:B------:R-:W-:-:S07]  /*3250*/  MOV R0, UR4 ;  /* 0x0000000400007c02 */ /* 0x000fce0008000f00 */
.L_x_45:
[----:B-1----:R-:W-:-:S04]  /*3260*/  SHF.L.U32 R2, R3, 0x1f, RZ ;  /* 0x0000001f03027819 */ /* 0x002fc800000006ff */
[----:B------:R1:W2:Y:S03]  /*3270*/  SYNCS.PHASECHK.TRANS64.TRYWAIT P0, [R0+URZ+0xd8], R2 ;  /* 0x0000d802000075a7 */ /* 0x0002a600080011ff */
[----:B--2---:R-:W-:Y:S05]  /*3280*/  @!P0 NANOSLEEP.SYNCS 0x989680 ;  /* 0x009896800000895d */ /* 0x004fea0003900000 */
[----:B------:R-:W2:Y:S02]  /*3290*/  @!P0 SYNCS.PHASECHK.TRANS64 P0, [R0+URZ+0xd8], R2 ;  /* 0x0000d802000085a7 */ /* 0x000ea400080010ff */
[----:B--2---:R-:W-:Y:S05]  /*32a0*/  @P0 EXIT ;  /* 0x000000000000094d */ /* 0x004fea0003800000 */
[----:B------:R-:W-:Y:S05]  /*32b0*/  BRA `(.L_x_45) ;  /* 0xfffffffc00e87947 */ /* 0x000fea000383ffff */
.L_x_41:
[----:B------:R-:W-:-:S09]  /*32c0*/  UISETP.NE.AND UP0, UPT, UR18, URZ, UPT ;  /* 0x000000ff1200728c */ /* 0x000fd2000bf05270 */
[----:B------:R-:W-:Y:S05]  /*32d0*/  BRA.U UP0, `(.L_x_46) ;  /* 0x0000000d00807547 */ /* 0x000fea000b800000 */
[----:B------:R-:W2:Y:S01]  /*32e0*/  S2UR UR7, SR_CgaCtaId ;  /* 0x00000000000779c3 */ /* 0x000ea20000008800 */
[----:B------:R-:W-:Y:S01]  /*32f0*/  UMOV UR4, 0x40 ;  /* 0x0000004000047882 */ /* 0x000fe20000000000 */
[----:B------:R-:W-:Y:S01]  /*3300*/  NOP ;  /* 0x0000000000007918 */ /* 0x000fe20000000000 */
[----:B------:R-:W-:Y:S01]  /*3310*/  UMOV UR6, 0x400 ;  /* 0x0000040000067882 */ /* 0x000fe20000000000 */
[----:B--2---:R-:W-:Y:S02]  /*3320*/  ULEA UR5, UR7, UR4, 0x18 ;  /* 0x0000000407057291 */ /* 0x004fe4000f8ec0ff */
[----:B------:R-:W-:-:S07]  /*3330*/  ULEA UR6, UR7, UR6, 0x18 ;  /* 0x0000000607067291 */ /* 0x000fce000f8ec0ff */
[----:B------:R-:W2:Y:S02]  /*3340*/  LDS.U8 R0, [UR5+0x1c] ;  /* 0x00001c05ff007984 */ /* 0x000ea40008000000 */
[----:B--2---:R-:W-:-:S13]  /*3350*/  ISETP.NE.AND P0, PT, R0, RZ, PT ;  /* 0x000000ff0000720c */ /* 0x004fda0003f05270 */
[----:B------:R-:W-:Y:S05]  /*3360*/  @P0 BRA `(.L_x_47) ;  /* 0x0000000000580947 */ /* 0x000fea0003800000 */
[----:B------:R-:W-:-:S13]  /*3370*/  ELECT P0, URZ, PT ;  /* 0x0000000000ff782f */ /* 0x000fda0003800000 */
[----:B------:R-:W-:Y:S05]  /*3380*/  @!P0 BRA `(.L_x_48) ;  /* 0x0000000000608947 */ /* 0x000fea0003800000 */
[----:B------:R-:W-:Y:S01]  /*3390*/  UMOV UR4, 0x10 ;  /* 0x0000001000047882 */ /* 0x000fe20000000000 */
[----:B------:R-:W-:Y:S01]  /*33a0*/  HFMA2 R0, -RZ, RZ, 0, 5.9604644775390625e-08 ;  /* 0x00000001ff007431 */ /* 0x000fe200000001ff */
[----:B------:R-:W-:-:S03]  /*33b0*/  MOV R2, 0xffff ;  /* 0x0000ffff00027802 */ /* 0x000fc60000000f00 */
[----:B------:R-:W-:Y:S04]  /*33c0*/  DEPBAR.LE SB2, 0x36 ;  /* 0x0000ad800000791a */ /* 0x000fe80000000000 */
[----:B------:R-:W2:Y:S02]  /*33d0*/  UTCATOMSWS.FIND_AND_SET.ALIGN UP0, UR4, UR4 ;  /* 0x00000004000475e3 */ /* 0x000ea40008000800 */
[----:B--2---:R-:W-:Y:S01]  /*33e0*/  MOV R3, UR4 ;  /* 0x0000000400037c02 */ /* 0x004fe20008000f00 */
[----:B------:R-:W-:Y:S06]  /*33f0*/  BRA.U UP0, `(.L_x_49) ;  /* 0x0000000100187547 */ /* 0x000fec000b800000 */
.L_x_50:
[----:B------:R-:W-:Y:S05]  /*3400*/  NANOSLEEP 0x64 ;  /* 0x000000640000795d */ /* 0x000fea0003800000 */
[----:B------:R-:W-:-:S05]  /*3410*/  UMOV UR4, 0x10 ;  /* 0x0000001000047882 */ /* 0x000fca0000000000 */
[----:B------:R-:W-:Y:S04]  /*3420*/  DEPBAR.LE SB2, 0x36 ;  /* 0x0000ad800000791a */ /* 0x000fe80000000000 */
[----:B------:R-:W2:Y:S02]  /*3430*/  UTCATOMSWS.FIND_AND_SET.ALIGN UP0, UR4, UR4 ;  /* 0x00000004000475e3 */ /* 0x000ea40008000800 */
[----:B--2---:R-:W-:Y:S01]  /*3440*/  MOV R3, UR4 ;  /* 0x0000000400037c02 */ /* 0x004fe20008000f00 */
[----:B------:R-:W-:Y:S05]  /*3450*/  BRA.U !UP0, `(.L_x_50) ;  /* 0xfffffffd08e87547 */ /* 0x000fea000b83ffff */
.L_x_49:
[-C--:B------:R-:W-:Y:S02]  /*3460*/  SHF.L.U32 R2, R2, R3.reuse, RZ ;  /* 0x0000000302027219 */ /* 0x080fe400000006ff */
[----:B------:R-:W-:Y:S01]  /*3470*/  SHF.L.U32 R0, R0, R3, RZ ;  /* 0x0000000300007219 */ /* 0x000fe200000006ff */
[----:B------:R-:W-:Y:S02]  /*3480*/  IMAD.SHL.U32 R3, R3, 0x20, RZ ;  /* 0x0000002003037824 */ /* 0x000fe400078e00ff */
[----:B------:R2:W-:Y:S04]  /*3490*/  ATOMS.OR RZ, [UR5+0x14], R2 ;  /* 0x00001402ffff798c */ /* 0x0005e8000b000005 */
[----:B------:R2:W-:Y:S04]  /*34a0*/  ATOMS.OR RZ, [UR5+0x18], R0 ;  /* 0x00001800ffff798c */ /* 0x0005e8000b000005 */
[----:B------:R2:W-:Y:S01]  /*34b0*/  STS [UR6+0x120], R3 ;  /* 0x00012003ff007988 */ /* 0x0005e20008000806 */
[----:B------:R-:W-:Y:S05]  /*34c0*/  BRA `(.L_x_48) ;  /* 0x0000000000107947 */ /* 0x000fea0003800000 */
.L_x_47:
[----:B------:R-:W-:Y:S02]  /*34d0*/  MOV R0, 0xffffffff ;  /* 0xffffffff00007802 */ /* 0x000fe40000000f00 */
[----:B------:R-:W-:-:S03]  /*34e0*/  MOV R2, 0x3510 ;  /* 0x0000351000027802 */ /* 0x000fc60000000f00 */
[----:B------:R2:W-:Y:S04]  /*34f0*/  STS [UR6+0x120], R0 ;  /* 0x00012000ff007988 */ /* 0x0005e80008000806 */
[----:B-12--5:R-:W-:Y:S05]  /*3500*/  CALL.REL.NOINC `($__internal_1_$__cuda_sm10x_tcgen05_guardrail_trap_phase_invalid_during_alloc) ;  /* 0x0000006400cc7944 */ /* 0x026fea0003c00000 */
.L_x_48:
[----:B------:R-:W-:Y:S05]  /*3510*/  WARPSYNC.ALL ;  /* 0x0000000000007948 */ /* 0x000fea0003800000 */
[----:B------:R-:W3:Y:S01]  /*3520*/  S2UR UR4, SR_CgaCtaId ;  /* 0x00000000000479c3 */ /* 0x000ee20000008800 */
[----:B------:R-:W-:Y:S01]  /*3530*/  UMOV UR21, 0x400 ;  /* 0x0000040000157882 */ /* 0x000fe20000000000 */
[----:B------:R-:W-:-:S06]  /*3540*/  NOP ;  /* 0x0000000000007918 */ /* 0x000fcc0000000000 */
[----:B------:R-:W-:Y:S06]  /*3550*/  BAR.ARV 0x6, 0xa0 ;  /* 0x0182800000007b1d */ /* 0x000fec0000002000 */
[----:B------:R-:W4:Y:S01]  /*3560*/  LDCU UR6, c[0x0][0x390] ;  /* 0x00007200ff0677ac */ /* 0x000f220008000800 */
[----:B------:R-:W-:Y:S01]  /*3570*/  IMAD.MOV.U32 R10, RZ, RZ, 0x1 ;  /* 0x00000001ff0a7424 */ /* 0x000fe200078e00ff */
[----:B------:R-:W-:Y:S01]  /*3580*/  CS2R R8, SRZ ;  /* 0x0000000000087805 */ /* 0x000fe2000001ff00 */
[----:B------:R-:W-:Y:S01]  /*3590*/  UMOV UR24, URZ ;  /* 0x000000ff00187c82 */ /* 0x000fe20008000000 */
[----:B------:R-:W-:Y:S01]  /*35a0*/  UMOV UR18, URZ ;  /* 0x000000ff00127c82 */ /* 0x000fe20008000000 */
[----:B------:R-:W-:Y:S01]  /*35b0*/  UMOV UR32, 0x0 ;  /* 0x0000000000207882 */ /* 0x000fe20000000000 */
[----:B------:R-:W-:Y:S01]  /*35c0*/  UMOV UR33, 0x4218010 ;  /* 0x0421801000217882 */ /* 0x000fe20000000000 */
[----:B------:R-:W-:Y:S01]  /*35d0*/  UMOV UR30, 0x0 ;  /* 0x00000000001e7882 */ /* 0x000fe20000000000 */
[----:B------:R-:W-:Y:S01]  /*35e0*/  UMOV UR31, 0x4218010 ;  /* 0x04218010001f7882 */ /* 0x000fe20000000000 */
[----:B---3--:R-:W-:Y:S01]  /*35f0*/  ULEA UR21, UR4, UR21, 0x18 ;  /* 0x0000001504157291 */ /* 0x008fe2000f8ec0ff */
[----:B------:R-:W3:Y:S03]  /*3600*/  LDCU UR4, c[0x0][0x390] ;  /* 0x00007200ff0477ac */ /* 0x000ee60008000800 */
[----:B------:R-:W-:-:S02]  /*3610*/  UIADD3 UR22, UPT, UPT, UR21, 0x14400, URZ ;  /* 0x0001440015167890 */ /* 0x000fc4000fffe0ff */
[----:B------:R-:W-:-:S03]  /*3620*/  UIADD3 UR5, UPT, UPT, UR21, 0x4400, URZ ;  /* 0x0000440015057890 */ /* 0x000fc6000fffe0ff */
[----:B------:R-:W2:Y:S01]  /*3630*/  LDS R11, [UR21+0x120] ;  /* 0x00012015ff0b7984 */ /* 0x000ea20008000800 */
[----:B------:R-:W-:Y:S02]  /*3640*/  USHF.R.U32.HI UR22, URZ, 0x4, UR22 ;  /* 0x00000004ff167899 */ /* 0x000fe40008011616 */
[----:B------:R-:W-:Y:S02]  /*3650*/  UIADD3 UR35, UPT, UPT, UR21, 0xd8, URZ ;  /* 0x000000d815237890 */ /* 0x000fe4000fffe0ff */
[----:B------:R-:W-:Y:S02]  /*3660*/  USHF.R.U32.HI UR5, URZ, 0x4, UR5 ;  /* 0x00000004ff057899 */ /* 0x000fe40008011605 */
[----:B------:R-:W-:Y:S02]  /*3670*/  ULOP3.LUT UR22, UR22, 0x3fff, URZ, 0xc0, !UPT ;  /* 0x00003fff16167892 */ /* 0x000fe4000f8ec0ff */
[----:B------:R-:W-:Y:S02]  /*3680*/  UPRMT UR35, URZ, 0x654, UR35 ;  /* 0x00000654ff237896 */ /* 0x000fe40008000023 */
[----:B---3--:R-:W-:-:S02]  /*3690*/  UIADD3 UR4, UPT, UPT, UR4, 0x3f, URZ ;  /* 0x0000003f04047890 */ /* 0x008fc4000fffe0ff */
[----:B------:R-:W-:Y:S02]  /*36a0*/  ULOP3.LUT UR23, UR5, 0x3fff, URZ, 0xc0, !UPT ;  /* 0x00003fff05177892 */ /* 0x000fe4000f8ec0ff */
[----:B------:R-:W-:Y:S02]  /*36b0*/  USHF.R.S32.HI UR34, URZ, 0x1f, UR4 ;  /* 0x0000001fff227899 */ /* 0x000fe40008011404 */
[----:B------:R-:W-:Y:S02]  /*36c0*/  ULOP3.LUT UR22, UR22, 0x2000000, URZ, 0xfc, !UPT ;  /* 0x0200000016167892 */ /* 0x000fe4000f8efcff */
[----:B------:R-:W-:Y:S02]  /*36d0*/  ULEA.HI UR34, UR34, UR4, URZ, 0x6 ;  /* 0x0000000422227291 */ /* 0x000fe4000f8f30ff */
[----:B----4-:R-:W-:Y:S02]  /*36e0*/  UISETP.GE.AND UP4, UPT, UR6, 0x1, UPT ;  /* 0x000000010600788c */ /* 0x010fe4000bf86270 */
[----:B------:R-:W-:Y:S01]  /*36f0*/  USHF.R.S32.HI UR34, URZ, 0x6, UR34 ;  /* 0x00000006ff227899 */ /* 0x000fe20008011422 */
[----:B------:R-:W-:Y:S01]  /*3700*/  UMOV UR28, 0x0 ;  /* 0x00000000001c7882 */ /* 0x000fe20000000000 */
[----:B------:R-:W-:-:S02]  /*3710*/  UMOV UR29, 0x4218010 ;  /* 0x04218010001d7882 */ /* 0x000fc40000000000 */
[----:B------:R-:W-:Y:S01]  /*3720*/  UISETP.LT.AND UP0, UPT, UR34, 0x1, UPT ;  /* 0x000000012200788c */ /* 0x000fe2000bf01270 */
[----:B------:R-:W-:Y:S01]  /*3730*/  UMOV UR26, 0x0 ;  /* 0x00000000001a7882 */ /* 0x000fe20000000000 */
[----:B------:R-:W-:Y:S02]  /*3740*/  UMOV UR27, 0x4218010 ;  /* 0x04218010001b7882 */ /* 0x000fe40000000000 */
[----:B------:R-:W-:-:S04]  /*3750*/  USEL UR36, UR34, 0x1, !UP0 ;  /* 0x0000000122247887 */ /* 0x000fc8000c000000 */
[----:B------:R-:W-:Y:S01]  /*3760*/  UIADD3 UR36, UPT, UPT, -UR36, URZ, URZ ;  /* 0x000000ff24247290 */ /* 0x000fe2000fffe1ff */
[C---:B--2---:R-:W-:Y:S01]  /*3770*/  VIADD R3, R11.reuse, 0x80 ;  /* 0x000000800b037836 */ /* 0x044fe20000000000 */
[----:B------:R-:W-:-:S04]  /*3780*/  LOP3.LUT R2, R11, 0xffff, RZ, 0xc0, !PT ;  /* 0x0000ffff0b027812 */ /* 0x000fc800078ec0ff */
[----:B------:R-:W-:-:S05]  /*3790*/  LOP3.LUT R3, R3, 0xffff, RZ, 0xc0, !PT ;  /* 0x0000ffff03037812 */ /* 0x000fca00078ec0ff */
[----:B------:R2:W-:Y:S02]  /*37a0*/  STL.64 [R1], R2 ;  /* 0x0000000201007387 */ /* 0x0005e40000100a00 */
.L_x_57:
[----:B--2---:R-:W-:-:S04]  /*37b0*/  SHF.L.U32 R2, R9, 0x1f, RZ ;  /* 0x0000001f09027819 */ /* 0x004fc800000006ff */
[----:B------:R-:W2:Y:S02]  /*37c0*/  SYNCS.PHASECHK.TRANS64.TRYWAIT P0, [UR21+0xd0], R2 ;  /* 0x0000d002ff0075a7 */ /* 0x000ea40008001115 */
[----:B--23--:R-:W-:Y:S05]  /*37d0*/  @!P0 BRA `(.L_x_51) ;  /* 0x0000005c003c8947 */ /* 0x00cfea0003800000 */
.L_x_150:
[----:B------:R-:W3:Y:S01]  /*37e0*/  LDS.128 R4, [UR21+0x110] ;  /* 0x00011015ff047984 */ /* 0x000ee20008000c00 */
[----:B------:R-:W-:Y:S01]  /*37f0*/  ULEA UR25, UR24, UR21, 0x3 ;  /* 0x0000001518197291 */ /* 0x000fe2000f8e18ff */
[----:B--2---:R-:W-:Y:S01]  /*3800*/  SHF.L.U32 R2, R10, 0x1f, RZ ;  /* 0x0000001f0a027819 */ /* 0x004fe200000006ff */
[----:B------:R-:W-:Y:S01]  /*3810*/  @!PT LDS RZ, [RZ] ;  /* 0x00000000fffff984 */ /* 0x000fe20000000800 */
[----:B------:R-:W-:Y:S01]  /*3820*/  @!PT LDS RZ, [RZ] ;  /* 0x00000000fffff984 */ /* 0x000fe20000000800 */
[----:B------:R-:W-:Y:S01]  /*3830*/  @!PT LDS RZ, [RZ] ;  /* 0x00000000fffff984 */ /* 0x000fe20000000800 */
[----:B------:R-:W-:Y:S01]  /*3840*/  @!PT LDS RZ, [RZ] ;  /* 0x00000000fffff984 */ /* 0x000fe20000000800 */
[----:B------:R2:W-:Y:S06]  /*3850*/  MEMBAR.ALL.CTA ;  /* 0x0000000000007992 */ /* 0x0005ec0000008000 */
[----:B--2---:R-:W2:Y:S02]  /*3860*/  FENCE.VIEW.ASYNC.S ;  /* 0x00000000000073c6 */ /* 0x004ea40000000000 */
[----:B--2---:R-:W-:Y:S01]  /*3870*/  SYNCS.ARRIVE.TRANS64.RED.A1T0 RZ, [UR35], RZ ;  /* 0x000000ffffff79a7 */ /* 0x004fe20008100423 */
[----:B------:R-:W2:Y:S02]  /*3880*/  SYNCS.PHASECHK.TRANS64.TRYWAIT P0, [UR25+0xf0], R2 ;  /* 0x0000f002ff0075a7 */ /* 0x000ea40008001119 */
[----:B--23--:R-:W-:Y:S05]  /*3890*/  @!P0 BRA `(.L_x_52) ;  /* 0x0000005c00248947 */ /* 0x00cfea0003800000 */
.L_x_152:
[----:B------:R-:W-:Y:S05]  /*38a0*/  BRA.U !UP4, `(.L_x_53) ;  /* 0x000000010cf87547 */ /* 0x000fea000b800000 */
[----:B--2---:R-:W-:Y:S01]  /*38b0*/  IMAD.U32 R0, RZ, RZ, UR24 ;  /* 0x00000018ff007e24 */ /* 0x004fe2000f8e00ff */
[----:B------:R-:W-:-:S04]  /*38c0*/  ULEA UR4, UR18, UR21, 0x3 ;  /* 0x0000001512047291 */ /* 0x000fc8000f8e18ff */
[----:B------:R-:W-:-:S05]  /*38d0*/  LEA R0, R0, R1, 0x2 ;  /* 0x0000000100007211 */ /* 0x000fca00078e10ff */
[----:B------:R2:W5:Y:S01]  /*38e0*/  LDL R2, [R0] ;  /* 0x0000000000027983 */ /* 0x0005620000100800 */
[----:B------:R-:W-:Y:S01]  /*38f0*/  UPLOP3.LUT UP2, UPT, UPT, UPT, UPT, 0x40, 0x4 ;  /* 0x000000000004789c */ /* 0x000fe20003f4e870 */
[----:B------:R-:W-:Y:S01]  /*3900*/  UMOV UR20, UR36 ;  /* 0x0000002400147c82 */ /* 0x000fe20008000000 */
[----:B------:R-:W-:Y:S01]  /*3910*/  UMOV UR19, UR34 ;  /* 0x0000002200137c82 */ /* 0x000fe20008000000 */
[----:B------:R-:W-:Y:S01]  /*3920*/  UMOV UR5, UR18 ;  /* 0x0000001200057c82 */ /* 0x000fe20008000000 */
[----:B--2---:R-:W-:-:S04]  /*3930*/  SHF.L.U32 R0, R8, 0x1f, RZ ;  /* 0x0000001f08007819 */ /* 0x004fc800000006ff */
[----:B------:R2:W3:Y:S03]  /*3940*/  SYNCS.PHASECHK.TRANS64.TRYWAIT P2, [UR4], R0 ;  /* 0x00000000ff0075a7 */ /* 0x0004e60008041104 */
.L_x_56:
[----:B------:R-:W-:Y:S02]  /*3950*/  UIADD3 UR20, UPT, UPT, UR20, 0x1, URZ ;  /* 0x0000000114147890 */ /* 0x000fe4000fffe0ff */
[----:B------:R-:W-:Y:S02]  /*3960*/  ULEA UR17, UR5, UR21, 0x3 ;  /* 0x0000001505117291 */ /* 0x000fe4000f8e18ff */
[----:B------:R-:W-:Y:S01]  /*3970*/  UISETP.NE.AND UP3, UPT, UR20, URZ, UPT ;  /* 0x000000ff1400728c */ /* 0x000fe2000bf65270 */
[----:B--234-:R-:W-:Y:S10]  /*3980*/  @P2 BRA `(.L_x_54) ;  /* 0x00000000000c2947 */ /* 0x01cff40003800000 */
[----:B------:R-:W-:Y:S04]  /*3990*/  SHF.L.U32 R3, R8, 0x1f, RZ ;  /* 0x0000001f08037819 */ /* 0x000fe800000006ff */
[----:B------:R-:W3:Y:S02]  /*39a0*/  SYNCS.PHASECHK.TRANS64.TRYWAIT P0, [UR17], R3 ;  /* 0x00000003ff0075a7 */ /* 0x000ee40008001111 */
[----:B---3--:R-:W-:Y:S05]  /*39b0*/  @!P0 BRA `(.L_x_55) ;  /* 0x0000005800f48947 */ /* 0x008fea0003800000 */
.L_x_54:
[----:B------:R-:W-:Y:S01]  /*39c0*/  UISETP.NE.AND UP0, UPT, UR19, 0x1, UPT ;  /* 0x000000011300788c */ /* 0x000fe2000bf05270 */
[----:B------:R-:W-:Y:S01]  /*39d0*/  PLOP3.LUT P2, PT, PT, PT, PT, 0x80, 0x8 ;  /* 0x000000000008781c */ /* 0x000fe20003f4f070 */
[----:B------:R-:W-:Y:S01]  /*39e0*/  UIADD3 UR4, UPT, UPT, UR5, 0x1, URZ ;  /* 0x0000000105047890 */ /* 0x000fe2000fffe0ff */
[----:B------:R-:W-:Y:S11]  /*39f0*/  ELECT P1, URZ, PT ;  /* 0x0000000000ff782f */ /* 0x000ff60003820000 */
[----:B------:R-:W-:Y:S02]  /*3a00*/  @!UPT UIADD3 URZ, UPT, UPT, URZ, URZ, URZ ;  /* 0x000000fffffff290 */ /* 0x000fe4000fffe0ff */
[----:B-----5:R-:W-:Y:S01]  /*3a10*/  @P1 R2UR.BROADCAST UR8, R2 ;  /* 0x00000000020812ca */ /* 0x020fe200008e0000 */
[----:B------:R-:W-:Y:S01]  /*3a20*/  UISETP.NE.AND UP1, UPT, UR4, 0x8, UPT ;  /* 0x000000080400788c */ /* 0x000fe2000bf25270 */
[----:B------:R-:W-:Y:S01]  /*3a30*/  PLOP3.LUT P0, PT, PT, PT, UP0, 0x80, 0x8 ;  /* 0x000000000008781c */ /* 0x000fe20003f0f008 */
[----:B------:R-:W-:Y:S02]  /*3a40*/  ULEA UR10, UR5, UR23, 0x9 ;  /* 0x00000017050a7291 */ /* 0x000fe4000f8e48ff */
[----:B------:R-:W-:Y:S02]  /*3a50*/  USEL UR6, URZ, 0x1, UP1 ;  /* 0x00000001ff067887 */ /* 0x000fe40008800000 */
[----:B------:R-:W-:Y:S02]  /*3a60*/  USEL UR18, UR4, URZ, UP1 ;  /* 0x000000ff04127287 */ /* 0x000fe40008800000 */
[----:B------:R-:W-:Y:S02]  /*3a70*/  ULEA UR14, UR5, UR22, 0xa ;  /* 0x00000016050e7291 */ /* 0x000fe4000f8e50ff */
[----:B------:R-:W-:Y:S01]  /*3a80*/  @UP0 ULEA UR4, UR18, UR21, 0x3 ;  /* 0x0000001512040291 */ /* 0x000fe2000f8e18ff */
[----:B------:R-:W-:Y:S01]  /*3a90*/  LOP3.LUT R8, R8, UR6, RZ, 0x3c, !PT ;  /* 0x0000000608087c12 */ /* 0x000fe2000f8e3cff */
[----:B------:R-:W-:Y:S02]  /*3aa0*/  UIADD3 UR6, UPT, UPT, UR10, 0x80, URZ ;  /* 0x000000800a067890 */ /* 0x000fe4000fffe0ff */
[----:B------:R-:W-:Y:S01]  /*3ab0*/  UIADD3 UR12, UPT, UPT, UR10, 0x100, URZ ;  /* 0x000001000a0c7890 */ /* 0x000fe2000fffe0ff */
[----:B--2---:R-:W-:Y:S01]  /*3ac0*/  @P0 SHF.L.U32 R0, R8, 0x1f, RZ ;  /* 0x0000001f08000819 */ /* 0x004fe200000006ff */
[----:B------:R-:W-:Y:S01]  /*3ad0*/  UIADD3 UR19, UPT, UPT, UR19, -0x1, URZ ;  /* 0xffffffff13137890 */ /* 0x000fe2000fffe0ff */
[----:B------:R-:W-:Y:S02]  /*3ae0*/  UMOV UR11, 0x40004040 ;  /* 0x40004040000b7882 */ /* 0x000fe40000000000 */
[----:B------:R4:W2:Y:S01]  /*3af0*/  @P0 SYNCS.PHASECHK.TRANS64.TRYWAIT P2, [UR4], R0 ;  /* 0x00000000ff0005a7 */ /* 0x0008a20008041104 */
[----:B------:R-:W-:Y:S11]  /*3b00*/  ELECT P0, URZ, PT ;  /* 0x0000000000ff782f */ /* 0x000ff60003800000 */
[----:B------:R-:W-:Y:S02]  /*3b10*/  @!UPT UIADD3 URZ, UPT, UPT, URZ, URZ, URZ ;  /* 0x000000fffffff290 */ /* 0x000fe4000fffe0ff */
[C---:B------:R-:W-:Y:S01]  /*3b20*/  @P0 R2UR.BROADCAST UR16, R2.reuse ;  /* 0x00000000021002ca */ /* 0x040fe200008e0000 */
[----:B------:R-:W-:Y:S01]  /*3b30*/  UIADD3 UR4, UPT, UPT, UR14, 0x80, URZ ;  /* 0x000000800e047890 */ /* 0x000fe2000fffe0ff */
[----:B------:R-:W-:Y:S01]  /*3b40*/  ELECT P0, URZ, PT ;  /* 0x0000000000ff782f */ /* 0x000fe20003800000 */
[----:B------:R-:W-:Y:S01]  /*3b50*/  UMOV UR15, 0x40004040 ;  /* 0x40004040000f7882 */ /* 0x000fe20000000000 */
[----:B------:R-:W-:Y:S01]  /*3b60*/  UMOV UR7, 0x40004040 ;  /* 0x4000404000077882 */ /* 0x000fe20000000000 */
[----:B------:R3:W-:Y:S01]  /*3b70*/  UTCHMMA gdesc[UR10], gdesc[UR14], tmem[UR8], tmem[UR32], idesc[UR33], UP2 ;  /* 0x00ff200e0a0075ea */ /* 0x0007e20009000008 */
[----:B------:R-:W-:Y:S01]  /*3b80*/  UPLOP3.LUT UP2, UPT, UPT, UPT, UPT, 0x80, 0x8 ;  /* 0x000000000008789c */ /* 0x000fe20003f4f070 */
[----:B------:R-:W-:Y:S01]  /*3b90*/  UMOV UR5, 0x40004040 ;  /* 0x4000404000057882 */ /* 0x000fe20000000000 */
[----:B------:R-:W-:Y:S01]  /*3ba0*/  UMOV UR13, 0x40004040 ;  /* 0x40004040000d7882 */ /* 0x000fe20000000000 */
[----:B------:R-:W-:Y:S04]  /*3bb0*/  UMOV UR9, 0x40004040 ;  /* 0x4000404000097882 */ /* 0x000fe80000000000 */
[----:B------:R1:W-:Y:S01]  /*3bc0*/  UTCHMMA gdesc[UR6], gdesc[UR4], tmem[UR16], tmem[UR30], idesc[UR31], UPT ;  /* 0x00ff1e04060075ea */ /* 0x0003e2000b800010 */
[----:B---3--:R-:W-:Y:S01]  /*3bd0*/  UIADD3 UR8, UPT, UPT, UR14, 0x100, URZ ;  /* 0x000001000e087890 */ /* 0x008fe2000fffe0ff */
[C---:B------:R-:W-:Y:S02]  /*3be0*/  @P0 R2UR.BROADCAST UR15, R2.reuse ;  /* 0x00000000020f02ca */ /* 0x040fe400008e0000 */
[----:B------:R-:W-:Y:S01]  /*3bf0*/  ELECT P0, URZ, PT ;  /* 0x0000000000ff782f */ /* 0x000fe20003800000 */
[----:B------:R-:W-:Y:S02]  /*3c00*/  UIADD3 UR10, UPT, UPT, UR10, 0x180, URZ ;  /* 0x000001800a0a7890 */ /* 0x000fe4000fffe0ff */
[----:B-1----:R-:W-:Y:S10]  /*3c10*/  UIADD3 UR6, UPT, UPT, UR14, 0x180, URZ ;  /* 0x000001800e067890 */ /* 0x002ff4000fffe0ff */
[----:B------:R-:W-:Y:S01]  /*3c20*/  @P0 R2UR.BROADCAST UR14, R2 ;  /* 0x00000000020e02ca */ /* 0x000fe200008e0000 */
[----:B------:R-:W-:Y:S01]  /*3c30*/  UIADD3 UR4, UPT, UPT, UR17, 0x40, URZ ;  /* 0x0000004011047890 */ /* 0x000fe2000fffe0ff */
[----:B------:R-:W-:Y:S01]  /*3c40*/  UMOV UR5, UR18 ;  /* 0x0000001200057c82 */ /* 0x000fe20008000000 */
[----:B------:R4:W-:Y:S10]  /*3c50*/  UTCHMMA gdesc[UR12], gdesc[UR8], tmem[UR15], tmem[UR28], idesc[UR29], UPT ;  /* 0x00ff1c080c0075ea */ /* 0x0009f4000b80000f */
[----:B------:R4:W-:Y:S01]  /*3c60*/  UTCHMMA gdesc[UR10], gdesc[UR6], tmem[UR14], tmem[UR26], idesc[UR27], UPT ;  /* 0x00ff1a060a0075ea */ /* 0x0009e2000b80000e */
[----:B------:R4:W-:Y:S01]  /*3c70*/  UTCBAR [UR4], URZ ;  /* 0x000000ff040073e9 */ /* 0x0009e200080000ff */
[----:B------:R-:W-:Y:S05]  /*3c80*/  BRA.U UP3, `(.L_x_56) ;  /* 0xfffffffd03307547 */ /* 0x000fea000b83ffff */
.L_x_53:
[----:B----4-:R-:W-:Y:S01]  /*3c90*/  UIADD3 UR4, UPT, UPT, UR24, 0x1, URZ ;  /* 0x0000000118047890 */ /* 0x010fe2000fffe0ff */
[----:B------:R-:W-:Y:S01]  /*3ca0*/  LOP3.LUT P0, RZ, R6, 0x1, RZ, 0xc0, !PT ;  /* 0x0000000106ff7812 */ /* 0x000fe2000780c0ff */
[----:B------:R-:W-:Y:S01]  /*3cb0*/  UIADD3 UR5, UPT, UPT, UR25, 0xe0, URZ ;  /* 0x000000e019057890 */ /* 0x000fe2000fffe0ff */
[----:B------:R-:W-:Y:S01]  /*3cc0*/  LOP3.LUT R9, R9, 0x1, RZ, 0x3c, !PT ;  /* 0x0000000109097812 */ /* 0x000fe200078e3cff */
[----:B------:R-:W-:-:S04]  /*3cd0*/  UISETP.NE.AND UP0, UPT, UR4, 0x2, UPT ;  /* 0x000000020400788c */ /* 0x000fc8000bf05270 */
[----:B------:R-:W-:Y:S02]  /*3ce0*/  USEL UR6, URZ, 0x1, UP0 ;  /* 0x00000001ff067887 */ /* 0x000fe40008000000 */
[----:B------:R-:W-:Y:S01]  /*3cf0*/  USEL UR24, UR4, URZ, UP0 ;  /* 0x000000ff04187287 */ /* 0x000fe20008000000 */
[----:B------:R3:W-:Y:S03]  /*3d00*/  UTCBAR [UR5], URZ ;  /* 0x000000ff050073e9 */ /* 0x0007e600080000ff */
[----:B------:R-:W-:Y:S01]  /*3d10*/  LOP3.LUT R10, R10, UR6, RZ, 0x3c, !PT ;  /* 0x000000060a0a7c12 */ /* 0x000fe2000f8e3cff */
[----:B------:R-:W-:Y:S07]  /*3d20*/  @P0 BRA `(.L_x_57) ;  /* 0xfffffff800a00947 */ /* 0x000fee000383ffff */
[----:B------:R-:W4:Y:S01]  /*3d30*/  S2UR UR6, SR_CgaCtaId ;  /* 0x00000000000679c3 */ /* 0x000f220000008800 */
[----:B------:R-:W-:Y:S01]  /*3d40*/  ELECT P0, URZ, PT ;  /* 0x0000000000ff782f */ /* 0x000fe20003800000 */
[----:B--2---:R-:W-:Y:S01]  /*3d50*/  IMAD.MOV.U32 R0, RZ, RZ, 0x1 ;  /* 0x00000001ff007424 */ /* 0x004fe200078e00ff */
[----:B------:R-:W-:Y:S01]  /*3d60*/  UIADD3 UR21, UPT, UPT, UR21, 0xf0, URZ ;  /* 0x000000f015157890 */ /* 0x000fe2000fffe0ff */
[----:B------:R-:W-:Y:S01]  /*3d70*/  SHF.L.U32 R2, R10, 0x1f, RZ ;  /* 0x0000001f0a027819 */ /* 0x000fe200000006ff */
[----:B------:R-:W-:-:S03]  /*3d80*/  UMOV UR4, 0x40 ;  /* 0x0000004000047882 */ /* 0x000fc60000000000 */
[----:B------:R-:W-:Y:S01]  /*3d90*/  UVIRTCOUNT.DEALLOC.SMPOOL 0x80 ;  /* 0x000000800000784c */ /* 0x000fe20000000000 */
[----:B----4-:R-:W-:Y:S02]  /*3da0*/  ULEA UR6, UR6, UR4, 0x18 ;  /* 0x0000000406067291 */ /* 0x010fe4000f8ec0ff */
[----:B------:R-:W-:-:S07]  /*3db0*/  ULEA UR4, UR24, UR21, 0x3 ;  /* 0x0000001518047291 */ /* 0x000fce000f8e18ff */
[----:B------:R2:W-:Y:S02]  /*3dc0*/  @P0 STS.U8 [UR6+0x1c], R0 ;  /* 0x00001c00ff000988 */ /* 0x0005e40008000006 */
[----:B------:R-:W4:Y:S02]  /*3dd0*/  SYNCS.PHASECHK.TRANS64.TRYWAIT P0, [UR4], R2 ;  /* 0x00000002ff0075a7 */ /* 0x000f240008001104 */
[----:B--2-4-:R-:W-:Y:S05]  /*3de0*/  @!P0 BRA `(.L_x_58) ;  /* 0x0000005800008947 */ /* 0x014fea0003800000 */
.L_x_155:
[----:B------:R-:W-:-:S04]  /*3df0*/  UIADD3 UR4, UPT, UPT, UR24, 0x1, URZ ;  /* 0x0000000118047890 */ /* 0x000fc8000fffe0ff */
[----:B------:R-:W-:-:S04]  /*3e00*/  UISETP.NE.AND UP0, UPT, UR4, 0x2, UPT ;  /* 0x000000020400788c */ /* 0x000fc8000bf05270 */
[----:B---3--:R-:W-:Y:S02]  /*3e10*/  USEL UR5, URZ, 0x1, UP0 ;  /* 0x00000001ff057887 */ /* 0x008fe40008000000 */
[----:B------:R-:W-:-:S04]  /*3e20*/  USEL UR4, UR4, URZ, UP0 ;  /* 0x000000ff04047287 */ /* 0x000fc80008000000 */
[----:B------:R-:W-:Y:S01]  /*3e30*/  ULEA UR4, UR4, UR21, 0x3 ;  /* 0x0000001504047291 */ /* 0x000fe2000f8e18ff */
[----:B--2---:R-:W-:-:S04]  /*3e40*/  LOP3.LUT R2, R10, UR5, RZ, 0x3c, !PT ;  /* 0x000000050a027c12 */ /* 0x004fc8000f8e3cff */
[----:B------:R-:W-:-:S04]  /*3e50*/  SHF.L.U32 R2, R2, 0x1f, RZ ;  /* 0x0000001f02027819 */ /* 0x000fc800000006ff */
[----:B------:R-:W2:Y:S02]  /*3e60*/  SYNCS.PHASECHK.TRANS64.TRYWAIT P0, [UR4], R2 ;  /* 0x00000002ff0075a7 */ /* 0x000ea40008001104 */
[----:B--2---:R-:W-:Y:S05]  /*3e70*/  @!P0 BRA `(.L_x_59) ;  /* 0x0000005400f48947 */ /* 0x004fea0003800000 */
.L_x_157:
[----:B------:R-:W-:Y:S01]  /*3e80*/  NOP ;  /* 0x0000000000007918 */ /* 0x000fe20000000000 */
[----:B--2---:R-:W2:Y:S01]  /*3e90*/  LDS R0, [UR6+0x14] ;  /* 0x00001406ff007984 */ /* 0x004ea20008000800 */
[----:B------:R-:W-:Y:S01]  /*3ea0*/  LOP3.LUT R3, R11, 0xffff, RZ, 0xc0, !PT ;  /* 0x0000ffff0b037812 */ /* 0x000fe200078ec0ff */
[----:B------:R-:W-:-:S03]  /*3eb0*/  IMAD.MOV.U32 R2, RZ, RZ, 0xffff ;  /* 0x0000ffffff027424 */ /* 0x000fc600078e00ff */
[----:B------:R-:W-:-:S04]  /*3ec0*/  SHF.R.U32.HI R3, RZ, 0x5, R3 ;  /* 0x00000005ff037819 */ /* 0x000fc80000011603 */
[----:B------:R-:W-:-:S04]  /*3ed0*/  SHF.L.U32 R2, R2, R3, RZ ;  /* 0x0000000302027219 */ /* 0x000fc800000006ff */
[----:B--2---:R-:W-:-:S04]  /*3ee0*/  LOP3.LUT R0, R0, R2, RZ, 0xc0, !PT ;  /* 0x0000000200007212 */ /* 0x004fc800078ec0ff */
[----:B------:R-:W-:Y:S01]  /*3ef0*/  ISETP.NE.AND P0, PT, R0, R2, PT ;  /* 0x000000020000720c */ /* 0x000fe20003f05270 */
[----:B------:R-:W-:-:S05]  /*3f00*/  IMAD.MOV.U32 R0, RZ, RZ, 0x1 ;  /* 0x00000001ff007424 */ /* 0x000fca00078e00ff */
[----:B------:R-:W-:-:S07]  /*3f10*/  SHF.L.U32 R0, R0, R3, RZ ;  /* 0x0000000300007219 */ /* 0x000fce00000006ff */
[----:B------:R-:W-:Y:S05]  /*3f20*/  @P0 BRA `(.L_x_60) ;  /* 0x00000000005c0947 */ /* 0x000fea0003800000 */
[----:B------:R-:W2:Y:S02]  /*3f30*/  LDS R3, [UR6+0x18] ;  /* 0x00001806ff037984 */ /* 0x000ea40008000800 */
[----:B--2---:R-:W-:-:S04]  /*3f40*/  LOP3.LUT R3, R3, R0, RZ, 0xc0, !PT ;  /* 0x0000000003037212 */ /* 0x004fc800078ec0ff */
[----:B------:R-:W-:-:S13]  /*3f50*/  ISETP.NE.AND P0, PT, R3, R0, PT ;  /* 0x000000000300720c */ /* 0x000fda0003f05270 */
[----:B------:R-:W-:Y:S05]  /*3f60*/  @P0 BRA `(.L_x_61) ;  /* 0x0000000000400947 */ /* 0x000fea0003800000 */
[----:B------:R-:W-:Y:S01]  /*3f70*/  R2UR UR4, R2 ;  /* 0x00000000020472ca */ /* 0x000fe200000e0000 */
[----:B------:R-:W2:Y:S01]  /*3f80*/  S2R R3, SR_LANEID ;  /* 0x0000000000037919 */ /* 0x000ea20000000000 */
[----:B------:R-:W-:-:S04]  /*3f90*/  LOP3.LUT R0, RZ, R0, RZ, 0x33, !PT ;  /* 0x00000000ff007212 */ /* 0x000fc800078e33ff */
[----:B------:R-:W3:Y:S07]  /*3fa0*/  REDUX UR7, R0 ;  /* 0x00000000000773c4 */ /* 0x000eee0000000000 */
[----:B------:R-:W-:-:S03]  /*3fb0*/  ULOP3.LUT UR5, URZ, UR4, URZ, 0x33, !UPT ;  /* 0x00000004ff057292 */ /* 0x000fc6000f8e33ff */
[----:B------:R-:W-:Y:S02]  /*3fc0*/  VOTEU.ANY UR4, UPT, PT ;  /* 0x0000000000047886 */ /* 0x000fe400038e0100 */
[----:B------:R-:W-:Y:S01]  /*3fd0*/  UFLO.U32 UR4, UR4 ;  /* 0x00000004000472bd */ /* 0x000fe200080e0000 */
[----:B------:R-:W-:-:S04]  /*3fe0*/  IMAD.U32 R2, RZ, RZ, UR5 ;  /* 0x00000005ff027e24 */ /* 0x000fc8000f8e00ff */
[----:B------:R-:W4:Y:S02]  /*3ff0*/  REDUX UR8, R2 ;  /* 0x00000000020873c4 */ /* 0x000f240000000000 */
[----:B------:R1:W-:Y:S01]  /*4000*/  UTCATOMSWS.AND URZ, UR5 ;  /* 0x0000000500ff79e3 */ /* 0x0003e20008000000 */
[----:B---3--:R-:W-:Y:S01]  /*4010*/  IMAD.U32 R0, RZ, RZ, UR7 ;  /* 0x00000007ff007e24 */ /* 0x008fe2000f8e00ff */
[----:B--2---:R-:W-:Y:S01]  /*4020*/  ISETP.EQ.U32.AND P0, PT, R3, UR4, PT ;  /* 0x0000000403007c0c */ /* 0x004fe2000bf02070 */
[----:B----4-:R-:W-:-:S12]  /*4030*/  IMAD.U32 R2, RZ, RZ, UR8 ;  /* 0x00000008ff027e24 */ /* 0x010fd8000f8e00ff */
[----:B------:R2:W-:Y:S04]  /*4040*/  @P0 ATOMS.AND RZ, [UR6+0x14], R2 ;  /* 0x00001402ffff098c */ /* 0x0005e8000a800006 */
[----:B------:R2:W-:Y:S01]  /*4050*/  @P0 ATOMS.AND RZ, [UR6+0x18], R0 ;  /* 0x00001800ffff098c */ /* 0x0005e2000a800006 */
[----:B-1----:R-:W-:Y:S05]  /*4060*/  BRA `(.L_x_62) ;  /* 0x0000000000147947 */ /* 0x002fea0003800000 */
.L_x_61:
[----:B------:R-:W-:Y:S02]  /*4070*/  MOV R2, 0x4090 ;  /* 0x0000409000027802 */ /* 0x000fe40000000f00 */
[----:B-1---5:R-:W-:Y:S05]  /*4080*/  CALL.REL.NOINC `($__internal_0_$__cuda_sm10x_tcgen05_guardrail_trap_col_being_dealloced_not_returned_by_alloc) ;  /* 0x0000005800e07944 */ /* 0x022fea0003c00000 */
[----:B------:R-:W-:Y:S05]  /*4090*/  BRA `(.L_x_62) ;  /* 0x0000000000087947 */ /* 0x000fea0003800000 */
.L_x_60:
[----:B------:R-:W-:Y:S02]  /*40a0*/  MOV R2, 0x40c0 ;  /* 0x000040c000027802 */ /* 0x000fe40000000f00 */
[----:B-1---5:R-:W-:Y:S05]  /*40b0*/  CALL.REL.NOINC `($__internal_2_$__cuda_sm10x_tcgen05_guardrail_trap_unallocated_columns_being_dealloced) ;  /* 0x0000005800ec7944 */ /* 0x022fea0003c00000 */
.L_x_62:
[----:B------:R-:W-:Y:S01]  /*40c0*/  NOP ;  /* 0x0000000000007918 */ /* 0x000fe20000000000 */
[----:B------:R-:W-:Y:S05]  /*40d0*/  EXIT ;  /* 0x000000000000794d */ /* 0x000fea0003800000 */
.L_x_46:
[----:B------:R-:W2:Y:S01]  /*40e0*/  LDCU UR5, c[0x0][0x384] ;  /* 0x00007080ff0577ac */ /* 0x000ea20008000800 */
[----:B------:R-:W-:Y:S02]  /*40f0*/  UISETP.NE.OR UP0, UPT, UR18, 0x3, !UP3 ;  /* 0x000000031200788c */ /* 0x000fe4000df05670 */
[----:B--2---:R-:W-:-:S07]  /*4100*/  UIADD3 UR5, UPT, UPT, UR5, 0x7f, URZ ;  /* 0x0000007f05057890 */ /* 0x004fce000fffe0ff */
[----:B------:R-:W-:Y:S05]  /*4110*/  BRA.U UP0, `(.L_x_63) ;  /* 0x0000001500847547 */ /* 0x000fea000b800000 */
[----:B------:R-:W-:Y:S01]  /*4120*/  USHF.R.S32.HI UR4, URZ, 0x1f, UR5 ;  /* 0x0000001fff047899 */ /* 0x000fe20008011405 */
[----:B------:R-:W2:Y:S01]  /*4130*/  S2UR UR12, SR_CgaCtaId ;  /* 0x00000000000c79c3 */ /* 0x000ea20000008800 */
[----:B------:R-:W3:Y:S01]  /*4140*/  LDCU UR50, c[0x0][0x370] ;  /* 0x00006e00ff3277ac */ /* 0x000ee20008000800 */
[----:B------:R-:W-:Y:S01]  /*4150*/  R2UR UR55, R48 ;  /* 0x00000000303772ca */ /* 0x000fe200000e0000 */
[----:B------:R-:W-:Y:S01]  /*4160*/  IMAD.MOV.U32 R10, RZ, RZ, 0x1 ;  /* 0x00000001ff0a7424 */ /* 0x000fe200078e00ff */
[----:B------:R-:W-:Y:S01]  /*4170*/  R2UR UR54, R49 ;  /* 0x00000000313672ca */ /* 0x000fe200000e0000 */
[----:B------:R-:W-:Y:S01]  /*4180*/  ULEA.HI UR4, UR4, UR5, URZ, 0x7 ;  /* 0x0000000504047291 */ /* 0x000fe2000f8f38ff */
[----:B------:R-:W-:Y:S01]  /*4190*/  IMAD.MOV.U32 R9, RZ, RZ, RZ ;  /* 0x000000ffff097224 */ /* 0x000fe200078e00ff */
[----:B------:R-:W3:Y:S01]  /*41a0*/  LDCU.128 UR44, c[0x0][0xb10] ;  /* 0x00016200ff2c77ac */ /* 0x000ee20008000c00 */
[----:B------:R-:W4:Y:S01]  /*41b0*/  LDC.64 R14, c[0x0][0x348] ;  /* 0x0000d200ff0e7b82 */ /* 0x000f220000000a00 */
[----:B------:R-:W-:Y:S01]  /*41c0*/  USHF.R.S32.HI UR40, URZ, 0x7, UR4 ;  /* 0x00000007ff287899 */ /* 0x000fe20008011404 */
[----:B------:R-:W1:Y:S05]  /*41d0*/  LDCU UR48, c[0x0][0x374] ;  /* 0x00006e80ff3077ac */ /* 0x000e6a0008000800 */
[----:B------:R-:W-:Y:S01]  /*41e0*/  IMAD.U32 R2, RZ, RZ, UR40 ;  /* 0x00000028ff027e24 */ /* 0x000fe2000f8e00ff */
[----:B------:R-:W2:Y:S04]  /*41f0*/  LDCU.64 UR4, c[0x0][0x888] ;  /* 0x00011100ff0477ac */ /* 0x000ea80008000a00 */
[----:B------:R-:W-:Y:S01]  /*4200*/  IABS R0, R2 ;  /* 0x0000000200007213 */ /* 0x000fe20000000000 */
[----:B------:R-:W1:Y:S03]  /*4210*/  LDCU.64 UR42, c[0x0][0x890] ;  /* 0x00011200ff2a77ac */ /* 0x000e660008000a00 */
[----:B------:R-:W-:Y:S01]  /*4220*/  R2UR UR38, R0 ;  /* 0x00000000002672ca */ /* 0x000fe200000e0000 */
[----:B------:R-:W4:Y:S01]  /*4230*/  LDCU UR30, c[0x0][0xb0c] ;  /* 0x00016180ff1e77ac */ /* 0x000f220008000800 */
[----:B------:R-:W4:Y:S01]  /*4240*/  LDCU UR63, c[0x0][0xb20] ;  /* 0x00016400ff3f77ac */ /* 0x000f220008000800 */
[----:B------:R-:W4:Y:S10]  /*4250*/  LDCU UR41, c[0x0][0x388] ;  /* 0x00007100ff2977ac */ /* 0x000f340008000800 */
[----:B------:R-:W4:Y:S01]  /*4260*/  I2F.RP R0, UR38 ;  /* 0x0000002600007d06 */ /* 0x000f220008209400 */
[----:B--2---:R-:W-:Y:S01]  /*4270*/  UISETP.NE.U32.AND UP0, UPT, UR4, URZ, UPT ;  /* 0x000000ff0400728c */ /* 0x004fe2000bf05070 */
[----:B------:R-:W2:Y:S03]  /*4280*/  LDCU UR4, c[0x0][0xb30] ;  /* 0x00016600ff0477ac */ /* 0x000ea60008000800 */
[----:B------:R-:W-:Y:S01]  /*4290*/  UISETP.NE.AND.EX UP6, UPT, UR5, URZ, UPT, UP0 ;  /* 0x000000ff0500728c */ /* 0x000fe2000bfc5300 */
[----:B------:R-:W-:Y:S01]  /*42a0*/  UMOV UR31, 0x400 ;  /* 0x00000400001f7882 */ /* 0x000fe20000000000 */
[----:B---3--:R-:W-:-:S02]  /*42b0*/  UIMAD.WIDE.U32 UR8, UR50, UR44, URZ ;  /* 0x0000002c320872a5 */ /* 0x008fc4000f8e00ff */
[----:B-1----:R-:W-:Y:S01]  /*42c0*/  UIMAD.WIDE.U32 UR10, UR48, UR47, URZ ;  /* 0x0000002f300a72a5 */ /* 0x002fe2000f8e00ff */
[----:B------:R-:W-:Y:S01]  /*42d0*/  UMOV UR6, URZ ;  /* 0x000000ff00067c82 */ /* 0x000fe20008000000 */
[----:B----4-:R-:W1:Y:S01]  /*42e0*/  MUFU.RCP R0, R0 ;  /* 0x0000000000007308 */ /* 0x010e620000001000 */
[----:B------:R-:W-:Y:S02]  /*42f0*/  ULEA UR31, UR12, UR31, 0x18 ;  /* 0x0000001f0c1f7291 */ /* 0x000fe4000f8ec0ff */
[----:B------:R-:W-:Y:S02]  /*4300*/  UISETP.NE.AND UP0, UPT, UR39, 0x1, UPT ;  /* 0x000000012700788c */ /* 0x000fe4000bf05270 */
[----:B------:R-:W-:Y:S02]  /*4310*/  UISETP.NE.U32.AND UP0, UPT, UR42, URZ, UPT ;  /* 0x000000ff2a00728c */ /* 0x000fe4000bf05070 */
[----:B------:R-:W-:Y:S02]  /*4320*/  UIADD3 UR58, UPT, UPT, UR31, 0x98, URZ ;  /* 0x000000981f3a7890 */ /* 0x000fe4000fffe0ff */
[----:B------:R-:W-:-:S02]  /*4330*/  UIADD3 UR56, UPT, UPT, UR31, 0xd8, URZ ;  /* 0x000000d81f387890 */ /* 0x000fc4000fffe0ff */
[----:B------:R-:W-:Y:S02]  /*4340*/  UIADD3 UR33, UPT, UPT, UR31, 0x80, URZ ;  /* 0x000000801f217890 */ /* 0x000fe4000fffe0ff */
[----:B------:R-:W-:Y:S02]  /*4350*/  UIADD3 UR25, UPT, UPT, UR31, 0x88, URZ ;  /* 0x000000881f197890 */ /* 0x000fe4000fffe0ff */
[----:B------:R-:W-:Y:S01]  /*4360*/  UIADD3 UR17, UPT, UPT, UR31, 0x90, URZ ;  /* 0x000000901f117890 */ /* 0x000fe2000fffe0ff */
[----:B-1----:R-:W-:Y:S01]  /*4370*/  VIADD R0, R0, 0xffffffe ;  /* 0x0ffffffe00007836 */ /* 0x002fe20000000000 */
[----:B------:R-:W-:Y:S01]  /*4380*/  UISETP.GE.AND UP3, UPT, UR39, 0x1, UPT ;  /* 0x000000012700788c */ /* 0x000fe2000bf66270 */
[----:B------:R-:W-:Y:S01]  /*4390*/  UMOV UR53, UR9 ;  /* 0x0000000900357c82 */ /* 0x000fe20008000000 */
[----:B------:R-:W-:Y:S01]  /*43a0*/  UMOV UR52, UR11 ;  /* 0x0000000b00347c82 */ /* 0x000fe20008000000 */
[----:B------:R-:W-:Y:S02]  /*43b0*/  UISETP.NE.AND UP3, UPT, UR30, 0x1, UPT ;  /* 0x000000011e00788c */ /* 0x000fe4000bf65270 */
[----:B------:R-:W1:Y:S01]  /*43c0*/  F2I.FTZ.U32.TRUNC.NTZ R0, R0 ;  /* 0x0000000000007305 */ /* 0x000e62000021f000 */
[----:B------:R-:W-:-:S02]  /*43d0*/  UISETP.NE.AND.EX UP4, UPT, UR43, URZ, UPT, UP0 ;  /* 0x000000ff2b00728c */ /* 0x000fc4000bf85300 */
[----:B------:R-:W-:Y:S02]  /*43e0*/  UISETP.NE.AND UP5, UPT, UR46, 0x1, UPT ;  /* 0x000000012e00788c */ /* 0x000fe4000bfa5270 */
[----:B------:R-:W-:Y:S01]  /*43f0*/  UPLOP3.LUT UP2, UPT, UPT, UPT, UPT, 0x40, 0x4 ;  /* 0x000000000004789c */ /* 0x000fe20003f4e870 */
[----:B------:R-:W3:Y:S01]  /*4400*/  LDCU.64 UR22, c[0x0][0xb28] ;  /* 0x00016500ff1677ac */ /* 0x000ee20008000a00 */
[----:B------:R-:W-:Y:S02]  /*4410*/  UPRMT UR58, UR12, 0x654, UR58 ;  /* 0x000006540c3a7896 */ /* 0x000fe4000800003a */
[----:B------:R-:W-:Y:S01]  /*4420*/  UPRMT UR56, URZ, 0x654, UR56 ;  /* 0x00000654ff387896 */ /* 0x000fe20008000038 */
[----:B-1----:R-:W-:Y:S01]  /*4430*/  R2UR UR7, R0 ;  /* 0x00000000000772ca */ /* 0x002fe200000e0000 */
[----:B------:R-:W-:Y:S01]  /*4440*/  UPRMT UR61, UR12, 0x654, UR33 ;  /* 0x000006540c3d7896 */ /* 0x000fe20008000021 */
[----:B------:R-:W-:Y:S01]  /*4450*/  IABS R0, R2 ;  /* 0x0000000200007213 */ /* 0x000fe20000000000 */
[----:B------:R-:W-:Y:S01]  /*4460*/  IMAD.MOV.U32 R2, RZ, RZ, 0x1000 ;  /* 0x00001000ff027424 */ /* 0x000fe200078e00ff */
[----:B------:R-:W-:-:S02]  /*4470*/  UPRMT UR60, UR12, 0x654, UR25 ;  /* 0x000006540c3c7896 */ /* 0x000fc40008000019 */
[----:B------:R-:W-:Y:S01]  /*4480*/  UPRMT UR59, UR12, 0x654, UR17 ;  /* 0x000006540c3b7896 */ /* 0x000fe20008000011 */
[----:B------:R-:W-:Y:S01]  /*4490*/  IMAD.MOV R0, RZ, RZ, -R0 ;  /* 0x000000ffff007224 */ /* 0x000fe200078e0a00 */
[----:B------:R-:W-:Y:S02]  /*44a0*/  USHF.R.U32.HI UR53, URZ, UR45, UR53 ;  /* 0x0000002dff357299 */ /* 0x000fe40008011635 */
[----:B------:R-:W-:Y:S02]  /*44b0*/  USHF.R.U32.HI UR52, URZ, UR63, UR52 ;  /* 0x0000003fff347299 */ /* 0x000fe40008011634 */
[----:B------:R-:W-:Y:S01]  /*44c0*/  R2UR UR57, R0 ;  /* 0x00000000003972ca */ /* 0x000fe200000e0000 */
[----:B------:R-:W-:Y:S02]  /*44d0*/  UIADD3 UR5, UPT, UPT, URZ, -UR7, URZ ;  /* 0x80000007ff057290 */ /* 0x000fe4000fffe0ff */
[----:B--2---:R-:W-:Y:S02]  /*44e0*/  UISETP.NE.AND UP3, UPT, UR4, 0x1, UPT ;  /* 0x000000010400788c */ /* 0x004fe4000bf65270 */
[----:B------:R-:W-:-:S02]  /*44f0*/  UIMAD UR5, UR5, UR38, URZ ;  /* 0x00000026050572a4 */ /* 0x000fc4000f8e02ff */
[----:B------:R-:W-:Y:S02]  /*4500*/  UISETP.NE.AND UP0, UPT, UR41, URZ, UPT ;  /* 0x000000ff2900728c */ /* 0x000fe4000bf05270 */
[----:B------:R-:W-:Y:S02]  /*4510*/  UIMAD.WIDE.U32 UR6, UR7, UR5, UR6 ;  /* 0x00000005070672a5 */ /* 0x000fe4000f8e0006 */
[----:B------:R-:W-:-:S05]  /*4520*/  UISETP.NE.AND UP5, UPT, UR40, URZ, UPT ;  /* 0x000000ff2800728c */ /* 0x000fca000bfa5270 */
[----:B---3--:R-:W-:-:S06]  /*4530*/  UMOV UR51, UR7 ;  /* 0x0000000700337c82 */ /* 0x008fcc0008000000 */
.L_x_74:
[----:B------:R-:W-:Y:S04]  /*4540*/  SHF.L.U32 R3, R9, 0x1f, RZ ;  /* 0x0000001f09037819 */ /* 0x000fe800000006ff */
[----:B-1----:R-:W1:Y:S02]  /*4550*/  SYNCS.PHASECHK.TRANS64.TRYWAIT P0, [UR31+0xd0], R3 ;  /* 0x0000d003ff0075a7 */ /* 0x002e64000800111f */
[----:B-1----:R-:W-:Y:S05]  /*4560*/  @!P0 BRA `(.L_x_64) ;  /* 0x0000005000508947 */ /* 0x002fea0003800000 */
.L_x_159:
[----:B------:R-:W2:Y:S01]  /*4570*/  LDS.128 R4, [UR31+0x110] ;  /* 0x0001101fff047984 */ /* 0x000ea20008000c00 */
[----:B------:R-:W-:Y:S01]  /*4580*/  @!PT LDS RZ, [RZ] ;  /* 0x00000000fffff984 */ /* 0x000fe20000000800 */
[----:B------:R-:W-:Y:S01]  /*4590*/  @!PT LDS RZ, [RZ] ;  /* 0x00000000fffff984 */ /* 0x000fe20000000800 */
[----:B------:R-:W-:Y:S01]  /*45a0*/  @!PT LDS RZ, [RZ] ;  /* 0x00000000fffff984 */ /* 0x000fe20000000800 */
[----:B------:R-:W-:Y:S01]  /*45b0*/  @!PT LDS RZ, [RZ] ;  /* 0x00000000fffff984 */ /* 0x000fe20000000800 */
[----:B------:R3:W-:Y:S06]  /*45c0*/  MEMBAR.ALL.CTA ;  /* 0x0000000000007992 */ /* 0x0007ec0000008000 */
[----:B---3--:R-:W3:Y:S02]  /*45d0*/  FENCE.VIEW.ASYNC.S ;  /* 0x00000000000073c6 */ /* 0x008ee40000000000 */
[----:B---3--:R-:W-:Y:S01]  /*45e0*/  SYNCS.ARRIVE.TRANS64.RED.A1T0 RZ, [UR56], RZ ;  /* 0x000000ffffff79a7 */ /* 0x008fe20008100438 */
[----:B--2---:R-:W-:Y:S11]  /*45f0*/  LOP3.LUT P0, RZ, R6, 0x1, RZ, 0xc0, !PT ;  /* 0x0000000106ff7812 */ /* 0x004ff6000780c0ff */
[----:B------:R-:W-:Y:S02]  /*4600*/  @!UPT UIADD3 URZ, UPT, UPT, URZ, URZ, URZ ;  /* 0x000000fffffff290 */ /* 0x000fe4000fffe0ff */
[----:B------:R-:W-:Y:S01]  /*4610*/  VOTEU.ANY UP0, P0 ;  /* 0x0000000000ff7886 */ /* 0x000fe20000000100 */
[----:B------:R-:W-:Y:S11]  /*4620*/  PLOP3.LUT P0, PT, PT, PT, UP0, 0x80, 0x8 ;  /* 0x000000000008781c */ /* 0x000ff60003f0f008 */
[----:B------:R-:W-:Y:S02]  /*4630*/  @!UPT UIADD3 URZ, UPT, UPT, URZ, URZ, URZ ;  /* 0x000000fffffff290 */ /* 0x000fe4000fffe0ff */
[----:B-1----:R-:W-:Y:S02]  /*4640*/  @P0 MOV R3, R4 ;  /* 0x0000000400030202 */ /* 0x002fe40000000f00 */
[----:B------:R-:W-:Y:S02]  /*4650*/  @P0 LOP3.LUT R0, R5, 0xffff, RZ, 0xc0, !PT ;  /* 0x0000ffff05000812 */ /* 0x000fe400078ec0ff */
[----:B------:R-:W-:Y:S02]  /*4660*/  @P0 R2UR UR5, R3 ;  /* 0x00000000030502ca */ /* 0x000fe400000e0000 */
[----:B------:R-:W-:Y:S11]  /*4670*/  @P0 R2UR UR4, R0 ;  /* 0x00000000000402ca */ /* 0x000ff600000e0000 */
[----:B------:R-:W-:Y:S02]  /*4680*/  @UP0 UMOV UR15, UR5 ;  /* 0x00000005000f0c82 */ /* 0x000fe40008000000 */
[----:B------:R-:W-:Y:S01]  /*4690*/  @UP0 UMOV UR14, UR4 ;  /* 0x00000004000e0c82 */ /* 0x000fe20008000000 */
[----:B------:R-:W-:Y:S09]  /*46a0*/  UISETP.GE.AND UP0, UPT, UR39, 0x1, UPT ;  /* 0x000000012700788c */ /* 0x000ff2000bf06270 */
[----:B------:R-:W-:Y:S05]  /*46b0*/  BRA.U !UP0, `(.L_x_65) ;  /* 0x0000000108c07547 */ /* 0x000fea000b800000 */
[----:B------:R-:W-:Y:S02]  /*46c0*/  UIMAD.WIDE.U32 UR8, UR14, UR47, URZ ;  /* 0x0000002f0e0872a5 */ /* 0x000fe4000f8e00ff */
[----:B------:R-:W-:Y:S02]  /*46d0*/  UP2UR UR16, UPR, URZ, 0x4 ;  /* 0x00000004ff107883 */ /* 0x000fe40008000000 */
[----:B------:R-:W-:Y:S02]  /*46e0*/  UISETP.NE.AND UP2, UPT, UR46, 0x1, UPT ;  /* 0x000000012e00788c */ /* 0x000fe4000bf45270 */
[----:B------:R-:W-:Y:S02]  /*46f0*/  UIMAD.WIDE.U32 UR10, UR15, UR44, URZ ;  /* 0x0000002c0f0a72a5 */ /* 0x000fe4000f8e00ff */
[----:B------:R-:W-:Y:S02]  /*4700*/  USEL UR4, UR48, UR52, !UP2 ;  /* 0x0000003430047287 */ /* 0x000fe4000d000000 */
[----:B------:R-:W-:Y:S02]  /*4710*/  UISETP.NE.AND UP0, UPT, UR30, 0x1, UPT ;  /* 0x000000011e00788c */ /* 0x000fe4000bf05270 */
[----:B------:R-:W-:Y:S02]  /*4720*/  UP2UR UR21, UPR, URZ, 0x2 ;  /* 0x00000002ff157883 */ /* 0x000fe40008000000 */
[----:B------:R-:W-:Y:S02]  /*4730*/  UISETP.NE.AND UP1, UPT, UR39, 0x1, UPT ;  /* 0x000000012700788c */ /* 0x000fe4000bf25270 */
[----:B------:R-:W-:Y:S02]  /*4740*/  UIMAD.WIDE.U32 UR12, UR4, UR22, URZ ;  /* 0x00000016040c72a5 */ /* 0x000fe4000f8e00ff */
[----:B------:R-:W-:Y:S01]  /*4750*/  USEL UR7, UR50, UR53, !UP0 ;  /* 0x0000003532077287 */ /* 0x000fe2000c000000 */
[----:B------:R-:W-:Y:S02]  /*4760*/  UMOV UR5, UR9 ;  /* 0x0000000900057c82 */ /* 0x000fe40008000000 */
[----:B------:R-:W-:Y:S02]  /*4770*/  USHF.R.U32.HI UR6, URZ, UR63, UR5 ;  /* 0x0000003fff067299 */ /* 0x000fe40008011605 */
[----:B------:R-:W-:Y:S02]  /*4780*/  UIMAD.WIDE.U32 UR18, UR7, UR22, URZ ;  /* 0x00000016071272a5 */ /* 0x000fe4000f8e00ff */
[----:B------:R-:W-:Y:S02]  /*4790*/  USEL UR6, UR14, UR6, !UP2 ;  /* 0x000000060e067287 */ /* 0x000fe4000d000000 */
[----:B------:R-:W-:Y:S01]  /*47a0*/  UISETP.NE.AND UP2, UPT, UR16, URZ, UPT ;  /* 0x000000ff1000728c */ /* 0x000fe2000bf45270 */
[----:B------:R-:W-:Y:S01]  /*47b0*/  UMOV UR5, UR11 ;  /* 0x0000000b00057c82 */ /* 0x000fe20008000000 */
[----:B------:R-:W-:Y:S02]  /*47c0*/  UIMAD.WIDE.U32 UR10, UR6, UR22, URZ ;  /* 0x00000016060a72a5 */ /* 0x000fe4000f8e00ff */
[----:B------:R-:W-:Y:S03]  /*47d0*/  USHF.R.U32.HI UR8, URZ, UR45, UR5 ;  /* 0x0000002dff087299 */ /* 0x000fe60008011605 */
[----:B------:R-:W-:Y:S02]  /*47e0*/  UMOV UR5, UR13 ;  /* 0x0000000d00057c82 */ /* 0x000fe40008000000 */
[----:B------:R-:W-:Y:S03]  /*47f0*/  @UP1 USHF.R.U32.HI UR4, URZ, UR23, UR5 ;  /* 0x00000017ff041299 */ /* 0x000fe60008011605 */
[----:B------:R-:W-:Y:S01]  /*4800*/  UMOV UR5, UR19 ;  /* 0x0000001300057c82 */ /* 0x000fe20008000000 */
[----:B------:R-:W-:Y:S02]  /*4810*/  UIMAD UR4, UR39, UR4, URZ ;  /* 0x00000004270472a4 */ /* 0x000fe4000f8e02ff */
[----:B------:R-:W-:Y:S02]  /*4820*/  @UP1 USHF.R.U32.HI UR7, URZ, UR23, UR5 ;  /* 0x00000017ff071299 */ /* 0x000fe40008011605 */
[----:B------:R-:W-:Y:S02]  /*4830*/  USEL UR5, UR15, UR8, !UP0 ;  /* 0x000000080f057287 */ /* 0x000fe4000c000000 */
[----:B------:R-:W-:Y:S02]  /*4840*/  UIMAD UR8, UR39, UR7, URZ ;  /* 0x00000007270872a4 */ /* 0x000fe4000f8e02ff */
[----:B------:R-:W-:Y:S03]  /*4850*/  UISETP.GE.AND UP0, UPT, UR6, UR4, UPT ;  /* 0x000000040600728c */ /* 0x000fe6000bf06270 */
[----:B------:R-:W-:Y:S01]  /*4860*/  UMOV UR4, UR11 ;  /* 0x0000000b00047c82 */ /* 0x000fe20008000000 */
[----:B------:R-:W-:Y:S02]  /*4870*/  UISETP.GE.OR UP0, UPT, UR5, UR8, UP0 ;  /* 0x000000080500728c */ /* 0x000fe40008706670 */
[----:B------:R-:W-:Y:S02]  /*4880*/  USHF.R.U32.HI UR4, URZ, UR23, UR4 ;  /* 0x00000017ff047299 */ /* 0x000fe40008011604 */
[----:B------:R-:W-:Y:S02]  /*4890*/  UIMAD.WIDE.U32 UR8, UR5, UR22, URZ ;  /* 0x00000016050872a5 */ /* 0x000fe4000f8e00ff */
[----:B------:R-:W-:Y:S04]  /*48a0*/  USEL UR10, UR6, UR4, !UP1 ;  /* 0x00000004060a7287 */ /* 0x000fe8000c800000 */
[----:B------:R-:W-:Y:S01]  /*48b0*/  UIADD3 UR11, UPT, UPT, -UR10, URZ, URZ ;  /* 0x000000ff0a0b7290 */ /* 0x000fe2000fffe1ff */
[----:B------:R-:W-:Y:S02]  /*48c0*/  @!UP0 UMOV UR4, UR9 ;  /* 0x0000000900048c82 */ /* 0x000fe40008000000 */
[----:B------:R-:W-:Y:S02]  /*48d0*/  @!UP0 USHF.R.U32.HI UR4, URZ, UR23, UR4 ;  /* 0x00000017ff048299 */ /* 0x000fe40008011604 */
[----:B------:R-:W-:Y:S02]  /*48e0*/  UIMAD UR8, UR39, UR11, UR6 ;  /* 0x0000000b270872a4 */ /* 0x000fe4000f8e0206 */
[----:B------:R-:W-:Y:S02]  /*48f0*/  @!UP0 USEL UR4, UR5, UR4, !UP1 ;  /* 0x0000000405048287 */ /* 0x000fe4000c800000 */
[----:B------:R-:W-:Y:S02]  /*4900*/  UISETP.NE.AND UP1, UPT, UR21, URZ, UPT ;  /* 0x000000ff1500728c */ /* 0x000fe4000bf25270 */
[----:B------:R-:W-:Y:S02]  /*4910*/  @!UP0 UIMAD UR8, UR7, UR8, UR4 ;  /* 0x00000008070882a4 */ /* 0x000fe4000f8e0204 */
[----:B------:R-:W-:Y:S02]  /*4920*/  @!UP0 UIADD3 UR9, UPT, UPT, UR10, -UR4, URZ ;  /* 0x800000040a098290 */ /* 0x000fe4000fffe0ff */
[----:B------:R-:W-:Y:S02]  /*4930*/  UIADD3 UR4, UPT, UPT, -UR5, URZ, URZ ;  /* 0x000000ff05047290 */ /* 0x000fe4000fffe1ff */
[----:B------:R-:W-:Y:S02]  /*4940*/  UIADD3 UR7, UPT, UPT, -UR6, URZ, URZ ;  /* 0x000000ff06077290 */ /* 0x000fe4000fffe1ff */
[----:B------:R-:W-:Y:S02]  /*4950*/  @!UP0 UIMAD UR6, UR9, UR39, UR5 ;  /* 0x00000027090682a4 */ /* 0x000fe4000f8e0205 */
[----:B------:R-:W-:Y:S02]  /*4960*/  UIMAD UR15, UR30, UR4, UR15 ;  /* 0x000000041e0f72a4 */ /* 0x000fe4000f8e020f */
[----:B------:R-:W-:Y:S01]  /*4970*/  UIMAD UR4, UR46, UR7, UR14 ;  /* 0x000000072e0472a4 */ /* 0x000fe2000f8e020e */
[----:B------:R-:W-:Y:S02]  /*4980*/  @!UP0 UMOV UR5, UR8 ;  /* 0x0000000800058c82 */ /* 0x000fe40008000000 */
[----:B------:R-:W-:Y:S02]  /*4990*/  UIMAD UR15, UR5, UR30, UR15 ;  /* 0x0000001e050f72a4 */ /* 0x000fe4000f8e020f */
[----:B------:R-:W-:Y:S11]  /*49a0*/  UIMAD UR14, UR6, UR46, UR4 ;  /* 0x0000002e060e72a4 */ /* 0x000ff6000f8e0204 */
[----:B------:R-:W-:Y:S01]  /*49b0*/  @!UPT UIADD3 URZ, UPT, UPT, URZ, URZ, URZ ;  /* 0x000000fffffff290 */ /* 0x000fe2000fffe0ff */
.L_x_65:
[----:B------:R-:W1:Y:S01]  /*49c0*/  @!UP3 LDCU.128 UR8, c[0x0][0xb10] ;  /* 0x00016200ff08b7ac */ /* 0x000e620008000c00 */
[----:B------:R-:W-:Y:S04]  /*49d0*/  MOV R0, UR20 ;  /* 0x0000001400007c02 */ /* 0x000fe80008000f00 */
[----:B------:R-:W-:Y:S01]  /*49e0*/  IABS R0, R0 ;  /* 0x0000000000007213 */ /* 0x000fe20000000000 */
[----:B------:R-:W2:Y:S01]  /*49f0*/  @!UP3 LDCU UR5, c[0x0][0xb0c] ;  /* 0x00016180ff05b7ac */ /* 0x000ea20008000800 */
[----:B------:R-:W3:Y:S01]  /*4a00*/  @!UP3 LDCU UR4, c[0x0][0xb20] ;  /* 0x00016400ff04b7ac */ /* 0x000ee20008000800 */
[----:B-1----:R-:W-:Y:S04]  /*4a10*/  UIMAD.WIDE.U32 UR6, UR15, UR8, URZ ;  /* 0x000000080f0672a5 */ /* 0x002fe8000f8e00ff */
[----:B------:R-:W-:Y:S02]  /*4a20*/  @!UP3 USHF.R.U32.HI UR7, URZ, UR9, UR7 ;  /* 0x00000009ff07b299 */ /* 0x000fe40008011607 */
[----:B------:R-:W-:Y:S02]  /*4a30*/  UIMAD.WIDE.U32 UR8, UR14, UR11, URZ ;  /* 0x0000000b0e0872a5 */ /* 0x000fe4000f8e00ff */
[----:B--2---:R-:W-:Y:S04]  /*4a40*/  @!UP3 UISETP.NE.AND UP0, UPT, UR5, 0x1, UPT ;  /* 0x000000010500b88c */ /* 0x004fe8000bf05270 */
[----:B------:R-:W-:Y:S02]  /*4a50*/  @!UP3 USEL UR7, UR15, UR7, !UP0 ;  /* 0x000000070f07b287 */ /* 0x000fe4000c000000 */
[----:B------:R-:W-:Y:S01]  /*4a60*/  @!UP3 UISETP.NE.AND UP0, UPT, UR10, 0x1, UPT ;  /* 0x000000010a00b88c */ /* 0x000fe2000bf05270 */
[----:B------:R-:W-:Y:S02]  /*4a70*/  @!UP3 UMOV UR6, UR9 ;  /* 0x000000090006bc82 */ /* 0x000fe40008000000 */
[----:B---3--:R-:W-:Y:S04]  /*4a80*/  @!UP3 USHF.R.U32.HI UR6, URZ, UR4, UR6 ;  /* 0x00000004ff06b299 */ /* 0x008fe80008011606 */
[----:B------:R-:W-:Y:S04]  /*4a90*/  @!UP3 USEL UR6, UR14, UR6, !UP0 ;  /* 0x000000060e06b287 */ /* 0x000fe8000c000000 */
[----:B------:R-:W-:Y:S02]  /*4aa0*/  @!UP3 UIADD3 UR4, UPT, UPT, -UR7, UR6, URZ ;  /* 0x000000060704b290 */ /* 0x000fe4000fffe1ff */
[----:B------:R-:W-:Y:S02]  /*4ab0*/  @!UP3 UIADD3 UR6, UPT, UPT, UR7, -UR6, URZ ;  /* 0x800000060706b290 */ /* 0x000fe4000fffe0ff */
[----:B------:R-:W-:Y:S02]  /*4ac0*/  @!UP3 UIMAD UR15, UR4, UR5, UR15 ;  /* 0x00000005040fb2a4 */ /* 0x000fe4000f8e020f */
[----:B------:R-:W-:Y:S01]  /*4ad0*/  @!UP3 UIMAD UR14, UR6, UR10, UR14 ;  /* 0x0000000a060eb2a4 */ /* 0x000fe2000f8e020e */
[----:B------:R-:W-:Y:S11]  /*4ae0*/  BRA.U UP2, `(.L_x_66) ;  /* 0x0000000102107547 */ /* 0x000ff6000b800000 */
[----:B------:R-:W-:Y:S04]  /*4af0*/  MOV R8, UR62 ;  /* 0x0000003e00087c02 */ /* 0x000fe80008000f00 */
[----:B------:R-:W-:Y:S04]  /*4b00*/  SHF.L.U32 R8, R8, 0x1f, RZ ;  /* 0x0000001f08087819 */ /* 0x000fe800000006ff */
[----:B------:R-:W1:Y:S02]  /*4b10*/  SYNCS.PHASECHK.TRANS64.TRYWAIT P1, [UR31+0xc8], R8 ;  /* 0x0000c808ff0075a7 */ /* 0x000e64000802111f */
[----:B-1----:R-:W-:Y:S05]  /*4b20*/  @!P1 BRA `(.L_x_67) ;  /* 0x0000004800f89947 */ /* 0x002fea0003800000 */
.L_x_66:
[----:B------:R-:W-:Y:S01]  /*4b30*/  UISETP.NE.AND UP2, UPT, UR41, URZ, UPT ;  /* 0x000000ff2900728c */ /* 0x000fe2000bf45270 */
[----:B------:R-:W-:Y:S01]  /*4b40*/  R2UR UR4, R0 ;  /* 0x00000000000472ca */ /* 0x000fe200000e0000 */
[----:B------:R-:W-:Y:S01]  /*4b50*/  USHF.L.U32 UR35, UR24, 0x6, URZ ;  /* 0x0000000618237899 */ /* 0x000fe200080006ff */
[----:B-1----:R-:W-:Y:S05]  /*4b60*/  IMAD.U32 R8, RZ, RZ, UR41 ;  /* 0x00000029ff087e24 */ /* 0x002fea000f8e00ff */
[----:B------:R-:W-:Y:S04]  /*4b70*/  IABS R8, R8 ;  /* 0x0000000800087213 */ /* 0x000fe80000000000 */
[----:B------:R-:W1:Y:S02]  /*4b80*/  I2F.RP R12, R8 ;  /* 0x00000008000c7306 */ /* 0x000e640000209400 */
[----:B------:R-:W-:Y:S07]  /*4b90*/  UIMAD.WIDE.U32 UR6, UR51, UR4, URZ ;  /* 0x00000004330672a5 */ /* 0x000fee000f8e00ff */
[----:B------:R-:W-:Y:S02]  /*4ba0*/  UMOV UR36, UR7 ;  /* 0x0000000700247c82 */ /* 0x000fe40008000000 */
[----:B------:R-:W-:Y:S04]  /*4bb0*/  UIMAD UR4, UR36, UR57, UR4 ;  /* 0x00000039240472a4 */ /* 0x000fe8000f8e0204 */
[----:B------:R-:W-:Y:S01]  /*4bc0*/  UISETP.GT.U32.AND UP0, UPT, UR38, UR4, UPT ;  /* 0x000000042600728c */ /* 0x000fe2000bf04070 */
[----:B-1----:R-:W1:Y:S10]  /*4bd0*/  MUFU.RCP R12, R12 ;  /* 0x0000000c000c7308 */ /* 0x002e740000001000 */
[----:B------:R-:W-:Y:S02]  /*4be0*/  @!UP0 UIADD3 UR4, UPT, UPT, UR4, -UR38, URZ ;  /* 0x8000002604048290 */ /* 0x000fe4000fffe0ff */
[----:B------:R-:W-:Y:S02]  /*4bf0*/  @!UP0 UIADD3 UR36, UPT, UPT, UR36, 0x1, URZ ;  /* 0x0000000124248890 */ /* 0x000fe4000fffe0ff */
[----:B------:R-:W-:Y:S02]  /*4c00*/  UISETP.GE.U32.AND UP0, UPT, UR4, UR38, UPT ;  /* 0x000000260400728c */ /* 0x000fe4000bf06070 */
[----:B------:R-:W-:Y:S01]  /*4c10*/  ULOP3.LUT UR4, UR20, UR40, URZ, 0x3c, !UPT ;  /* 0x0000002814047292 */ /* 0x000fe2000f8e3cff */
[----:B-1----:R-:W-:Y:S04]  /*4c20*/  VIADD R12, R12, 0xffffffe ;  /* 0x0ffffffe0c0c7836 */ /* 0x002fe80000000000 */
[----:B------:R-:W1:Y:S04]  /*4c30*/  F2I.FTZ.U32.TRUNC.NTZ R13, R12 ;  /* 0x0000000c000d7305 */ /* 0x000e68000021f000 */
[----:B------:R-:W-:Y:S02]  /*4c40*/  @UP0 UIADD3 UR36, UPT, UPT, UR36, 0x1, URZ ;  /* 0x0000000124240890 */ /* 0x000fe4000fffe0ff */
[----:B------:R-:W-:Y:S01]  /*4c50*/  UISETP.GE.AND UP0, UPT, UR4, URZ, UPT ;  /* 0x000000ff0400728c */ /* 0x000fe2000bf06270 */
[--C-:B-1----:R-:W-:Y:S10]  /*4c60*/  IMAD.MOV R3, RZ, RZ, -R13.reuse ;  /* 0x000000ffff037224 */ /* 0x102ff400078e0a0d */
[----:B------:R-:W-:Y:S01]  /*4c70*/  @!UP0 UIADD3 UR36, UPT, UPT, -UR36, URZ, URZ ;  /* 0x000000ff24248290 */ /* 0x000fe2000fffe1ff */
[----:B------:R-:W-:Y:S01]  /*4c80*/  IMAD.MOV.U32 R12, RZ, RZ, RZ ;  /* 0x000000ffff0c7224 */ /* 0x000fe200078e00ff */
[----:B------:R-:W-:Y:S01]  /*4c90*/  @!UP5 ULOP3.LUT UR36, URZ, UR40, URZ, 0x33, !UPT ;  /* 0x00000028ff24d292 */ /* 0x000fe2000f8e33ff */
[----:B------:R-:W-:Y:S03]  /*4ca0*/  IMAD R3, R3, R8, RZ ;  /* 0x0000000803037224 */ /* 0x000fe600078e02ff */
[----:B------:R-:W-:Y:S01]  /*4cb0*/  ULOP3.LUT UR4, UR36, UR41, URZ, 0x3c, !UPT ;  /* 0x0000002924047292 */ /* 0x000fe2000f8e3cff */
[----:B------:R-:W-:Y:S01]  /*4cc0*/  IMAD.HI.U32 R13, R13, R3, R12 ;  /* 0x000000030d0d7227 */ /* 0x000fe200078e000c */
[----:B------:R-:W-:Y:S02]  /*4cd0*/  MOV R0, UR36 ;  /* 0x0000002400007c02 */ /* 0x000fe40008000f00 */
[----:B------:R-:W-:Y:S02]  /*4ce0*/  UISETP.GE.AND UP0, UPT, UR4, URZ, UPT ;  /* 0x000000ff0400728c */ /* 0x000fe4000bf06270 */
[----:B------:R-:W-:Y:S01]  /*4cf0*/  IABS R0, R0 ;  /* 0x0000000000007213 */ /* 0x000fe20000000000 */
[----:B------:R-:W-:Y:S04]  /*4d00*/  UIADD3 UR4, UPT, UPT, -UR36, URZ, URZ ;  /* 0x000000ff24047290 */ /* 0x000fe8000fffe1ff */
[----:B------:R-:W-:Y:S01]  /*4d10*/  IMAD.HI.U32 R13, R13, R0, RZ ;  /* 0x000000000d0d7227 */ /* 0x000fe200078e00ff */
[----:B------:R-:W-:Y:S03]  /*4d20*/  UIMAD UR4, UR40, UR4, UR20 ;  /* 0x00000004280472a4 */ /* 0x000fe6000f8e0214 */
[----:B------:R-:W-:Y:S01]  /*4d30*/  IMAD.MOV R3, RZ, RZ, -R13 ;  /* 0x000000ffff037224 */ /* 0x000fe200078e0a0d */
[----:B------:R-:W-:Y:S03]  /*4d40*/  USHF.L.U32 UR34, UR4, 0x7, URZ ;  /* 0x0000000704227899 */ /* 0x000fe600080006ff */
[C---:B------:R-:W-:Y:S05]  /*4d50*/  IMAD R0, R8.reuse, R3, R0 ;  /* 0x0000000308007224 */ /* 0x040fea00078e0200 */
[----:B------:R-:W-:Y:S11]  /*4d60*/  ISETP.GT.U32.AND P1, PT, R8, R0, PT ;  /* 0x000000000800720c */ /* 0x000ff60003f24070 */
[----:B------:R-:W-:Y:S02]  /*4d70*/  @!UPT UIADD3 URZ, UPT, UPT, URZ, URZ, URZ ;  /* 0x000000fffffff290 */ /* 0x000fe4000fffe0ff */
[-C--:B------:R-:W-:Y:S01]  /*4d80*/  @!P1 IADD3 R0, PT, PT, R0, -R8.reuse, RZ ;  /* 0x8000000800009210 */ /* 0x080fe20007ffe0ff */
[----:B------:R-:W-:Y:S01]  /*4d90*/  @!P1 VIADD R13, R13, 0x1 ;  /* 0x000000010d0d9836 */ /* 0x000fe20000000000 */
[----:B------:R-:W-:Y:S02]  /*4da0*/  ISETP.NE.U32.AND P1, PT, RZ, UR42, PT ;  /* 0x0000002aff007c0c */ /* 0x000fe4000bf25070 */
[----:B------:R-:W-:Y:S02]  /*4db0*/  ISETP.GE.U32.AND P2, PT, R0, R8, PT ;  /* 0x000000080000720c */ /* 0x000fe40003f46070 */
[----:B------:R-:W-:Y:S02]  /*4dc0*/  ISETP.NE.AND.EX P1, PT, RZ, UR43, PT, P1 ;  /* 0x0000002bff007c0c */ /* 0x000fe4000bf25310 */
[----:B------:R-:W-:Y:S09]  /*4dd0*/  SHF.L.U32 R8, R10, 0x1f, RZ ;  /* 0x0000001f0a087819 */ /* 0x000ff200000006ff */
[----:B------:R-:W-:Y:S04]  /*4de0*/  @P2 IADD3 R13, PT, PT, R13, 0x1, RZ ;  /* 0x000000010d0d2810 */ /* 0x000fe80007ffe0ff */
[----:B------:R-:W-:Y:S11]  /*4df0*/  R2UR UR37, R13 ;  /* 0x000000000d2572ca */ /* 0x000ff600000e0000 */
[----:B------:R-:W-:Y:S02]  /*4e00*/  @!UPT UIADD3 URZ, UPT, UPT, URZ, URZ, URZ ;  /* 0x000000fffffff290 */ /* 0x000fe4000fffe0ff */
[----:B------:R-:W-:Y:S02]  /*4e10*/  @!UP0 UIADD3 UR37, UPT, UPT, -UR37, URZ, URZ ;  /* 0x000000ff25258290 */ /* 0x000fe4000fffe1ff */
[----:B------:R-:W-:Y:S04]  /*4e20*/  @!UP2 ULOP3.LUT UR37, URZ, UR41, URZ, 0x33, !UPT ;  /* 0x00000029ff25a292 */ /* 0x000fe8000f8e33ff */
[----:B------:R-:W-:Y:S04]  /*4e30*/  UIADD3 UR5, UPT, UPT, -UR37, URZ, URZ ;  /* 0x000000ff25057290 */ /* 0x000fe8000fffe1ff */
[----:B------:R-:W-:Y:S01]  /*4e40*/  UIMAD UR36, UR41, UR5, UR36 ;  /* 0x00000005292472a4 */ /* 0x000fe2000f8e0224 */
[----:B------:R-:W-:Y:S11]  /*4e50*/  BRA.U !UP4, `(.L_x_68) ;  /* 0x000000010c387547 */ /* 0x000ff6000b800000 */
[----:B------:R-:W-:Y:S01]  /*4e60*/  UPLOP3.LUT UP1, UPT, UPT, UPT, UP6, 0x80, 0x8 ;  /* 0x000000000008789c */ /* 0x000fe20003f2f060 */
[----:B------:R-:W-:Y:S01]  /*4e70*/  HFMA2 R0, -RZ, RZ, 0, 5.9604644775390625e-08 ;  /* 0x00000001ff007431 */ /* 0x000fe200000001ff */
[----:B------:R-:W1:Y:S01]  /*4e80*/  LDCU.64 UR8, c[0x0][0x358] ;  /* 0x00006b00ff0877ac */ /* 0x000e620008000a00 */
[----:B------:R-:W-:Y:S03]  /*4e90*/  IMAD.MOV.U32 R55, RZ, RZ, 0x1 ;  /* 0x00000001ff377424 */ /* 0x000fe600078e00ff */
[----:B------:R-:W-:Y:S05]  /*4ea0*/  PLOP3.LUT P2, PT, PT, PT, UP1, 0x80, 0x8 ;  /* 0x000000000008781c */ /* 0x000fea0003f4f018 */
[----:B------:R-:W2:Y:S01]  /*4eb0*/  @UP1 LDCU.64 UR4, c[0x0][0x888] ;  /* 0x00011100ff0417ac */ /* 0x000ea20008000a00 */
[----:B------:R-:W-:Y:S07]  /*4ec0*/  @UP1 UIMAD UR6, UR49, UR42, URZ ;  /* 0x0000002a310612a4 */ /* 0x000fee000f8e02ff */
[----:B------:R-:W-:Y:S01]  /*4ed0*/  @!P2 PRMT R55, R0, 0x7610, R55 ;  /* 0x000076100037a816 */ /* 0x000fe20000000037 */
[----:B--2---:R-:W-:Y:S06]  /*4ee0*/  @UP1 UIMAD.WIDE UR4, UR6, 0x4, UR4 ;  /* 0x00000004060418a5 */ /* 0x004fec000f8e0204 */
[----:B------:R-:W-:Y:S01]  /*4ef0*/  IMAD.U32 R12, RZ, RZ, UR4 ;  /* 0x00000004ff0c7e24 */ /* 0x000fe2000f8e00ff */
[----:B------:R-:W-:Y:S04]  /*4f00*/  MOV R13, UR5 ;  /* 0x00000005000d7c02 */ /* 0x000fe80008000f00 */
[----:B------:R-:W2:Y:S01]  /*4f10*/  @!UP1 LDCU UR4, c[0x0][0x880] ;  /* 0x00011000ff0497ac */ /* 0x000ea20008000800 */
[----:B-1---5:R1:W5:Y:S02]  /*4f20*/  @P2 LDG.E R27, desc[UR8][R12.64] ;  /* 0x000000080c1b2981 */ /* 0x022364000c1e1900 */
[----:B-12---:R-:W-:Y:S07]  /*4f30*/  @!P2 IMAD.U32 R27, RZ, RZ, UR4 ;  /* 0x00000004ff1bae24 */ /* 0x006fee000f8e00ff */
.L_x_68:
[----:B-----5:R-:W-:Y:S01]  /*4f40*/  @!P1 FSETP.EQ.AND P3, PT, R27, RZ, PT ;  /* 0x000000ff1b00920b */ /* 0x020fe20003f62000 */
[----:B------:R-:W-:Y:S01]  /*4f50*/  @!UPT UIADD3 URZ, UPT, UPT, URZ, URZ, URZ ;  /* 0x000000fffffff290 */ /* 0x000fe2000fffe0ff */
[----:B------:R-:W-:Y:S11]  /*4f60*/  @!P1 BRA `(.L_x_69) ;  /* 0x0000000000149947 */ /* 0x000ff60003800000 */
[----:B------:R-:W-:Y:S02]  /*4f70*/  LOP3.LUT P1, RZ, R55, 0xff, RZ, 0xc0, !PT ;  /* 0x000000ff37ff7812 */ /* 0x000fe4000782c0ff */
[----:B------:R-:W-:Y:S04]  /*4f80*/  PLOP3.LUT P3, PT, PT, PT, UP1, 0x80, 0x8 ;  /* 0x000000000008781c */ /* 0x000fe80003f6f018 */
[----:B------:R-:W-:Y:S07]  /*4f90*/  PLOP3.LUT P3, PT, P3, PT, PT, 0x8, 0x80 ;  /* 0x000000000080781c */ /* 0x000fee0001f6e170 */
[----:B------:R-:W-:Y:S11]  /*4fa0*/  @P1 FSETP.EQ.AND P3, PT, R27, RZ, PT ;  /* 0x000000ff1b00120b */ /* 0x000ff60003f62000 */
[----:B------:R-:W-:Y:S02]  /*4fb0*/  @!UPT UIADD3 URZ, UPT, UPT, URZ, URZ, URZ ;  /* 0x000000fffffff290 */ /* 0x000fe4000fffe0ff */
.L_x_69:
[----:B------:R-:W1:Y:S01]  /*4fc0*/  SYNCS.PHASECHK.TRANS64.TRYWAIT P1, [UR31+0xa0], R8 ;  /* 0x0000a008ff0075a7 */ /* 0x000e62000802111f */
[----:B------:R-:W-:Y:S04]  /*4fd0*/  ELECT P2, URZ, PT ;  /* 0x0000000000ff782f */ /* 0x000fe80003840000 */
[----:B------:R-:W-:Y:S01]  /*4fe0*/  PLOP3.LUT P2, PT, P3, P2, PT, 0xf2, 0x2f ;  /* 0x00000000002f781c */ /* 0x000fe20001f45e72 */
[----:B------:R-:W-:Y:S01]  /*4ff0*/  @!UPT UIADD3 URZ, UPT, UPT, URZ, URZ, URZ ;  /* 0x000000fffffff290 */ /* 0x000fe2000fffe0ff */
[----:B-1----:R-:W-:Y:S11]  /*5000*/  @!P1 BRA `(.L_x_70) ;  /* 0x0000004400d89947 */ /* 0x002ff60003800000 */
.L_x_162:
[----:B------:R-:W-:Y:S01]  /*5010*/  @!P2 IADD3 R3, P1, PT, R14, 0x580, RZ ;  /* 0x000005800e03a810 */ /* 0x000fe20007f3e0ff */
[----:B------:R-:W-:Y:S01]  /*5020*/  VOTEU.ALL UP0, P2 ;  /* 0x0000000000ff7886 */ /* 0x000fe20001000000 */
[----:B------:R-:W-:Y:S01]  /*5030*/  UMOV UR6, 0x0 ;  /* 0x0000000000067882 */ /* 0x000fe20000000000 */
[----:B------:R-:W-:Y:S01]  /*5040*/  UMOV UR7, 0x10000000 ;  /* 0x1000000000077882 */ /* 0x000fe20000000000 */
[----:B------:R-:W-:Y:S01]  /*5050*/  @!P2 R2UR UR5, R3 ;  /* 0x000000000305a2ca */ /* 0x000fe200000e0000 */
[----:B-1----:R-:W-:Y:S01]  /*5060*/  @!P2 IMAD.X R0, RZ, RZ, R15, P1 ;  /* 0x000000ffff00a224 */ /* 0x002fe200008e060f */
[----:B------:R-:W-:Y:S01]  /*5070*/  @!UP0 UIADD3 UR32, UPT, UPT, UR31, 0x200, URZ ;  /* 0x000002001f208890 */ /* 0x000fe2000fffe0ff */
[----:B------:R-:W-:Y:S03]  /*5080*/  VOTEU.ALL UP0, P2 ;  /* 0x0000000000ff7886 */ /* 0x000fe60001000000 */
[----:B------:R-:W-:Y:S01]  /*5090*/  @!P2 R2UR UR4, R0 ;  /* 0x000000000004a2ca */ /* 0x000fe200000e0000 */
[----:B------:R-:W-:Y:S06]  /*50a0*/  @!P2 IMAD.MOV.U32 R0, RZ, RZ, 0x1000 ;  /* 0x00001000ff00a424 */ /* 0x000fec00078e00ff */
[----:B------:R-:W-:Y:S06]  /*50b0*/  IMAD.U32 R12, RZ, RZ, UR5 ;  /* 0x00000005ff0c7e24 */ /* 0x000fec000f8e00ff */
[----:B------:R-:W-:Y:S01]  /*50c0*/  IMAD.U32 R13, RZ, RZ, UR4 ;  /* 0x00000004ff0d7e24 */ /* 0x000fe2000f8e00ff */
[----:B------:R-:W-:Y:S04]  /*50d0*/  @!P2 R2UR UR4, R12 ;  /* 0x000000000c04a2ca */ /* 0x000fe800000e0000 */
[----:B------:R-:W-:Y:S11]  /*50e0*/  @!P2 R2UR UR5, R13 ;  /* 0x000000000d05a2ca */ /* 0x000ff600000e0000 */
[----:B------:R-:W-:Y:S02]  /*50f0*/  @!UPT UIADD3 URZ, UPT, UPT, URZ, URZ, URZ ;  /* 0x000000fffffff290 */ /* 0x000fe4000fffe0ff */
[----:B------:R1:W-:Y:S01]  /*5100*/  @!UP0 UTMALDG.4D [UR32], [UR4], desc[UR6] ;  /* 0x00000620040085b4 */ /* 0x0003e20008019000 */
[----:B------:R1:W-:Y:S01]  /*5110*/  @!P2 SYNCS.ARRIVE.TRANS64.RED.A0TR RZ, [UR31+0x80], R0 ;  /* 0x00008000ffffa9a7 */ /* 0x0003e2000830041f */
[----:B------:R-:W-:Y:S01]  /*5120*/  SYNCS.ARRIVE.TRANS64.RED.A1T0 RZ, [UR61], RZ ;  /* 0x000000ffffff79a7 */ /* 0x000fe2000810043d */
[----:B------:R-:W2:Y:S02]  /*5130*/  SYNCS.PHASECHK.TRANS64.TRYWAIT P1, [UR31+0xa8], R8 ;  /* 0x0000a808ff0075a7 */ /* 0x000ea4000802111f */
[----:B-12---:R-:W-:Y:S05]  /*5140*/  @!P1 BRA `(.L_x_71) ;  /* 0x0000004400a09947 */ /* 0x006fea0003800000 */
.L_x_164:
[----:B------:R-:W-:Y:S01]  /*5150*/  @!P2 IADD3 R3, P1, PT, R14, 0x580, RZ ;  /* 0x000005800e03a810 */ /* 0x000fe20007f3e0ff */
[----:B------:R-:W-:Y:S01]  /*5160*/  VOTEU.ALL UP0, P2 ;  /* 0x0000000000ff7886 */ /* 0x000fe20001000000 */
[----:B------:R-:W-:Y:S01]  /*5170*/  UMOV UR6, 0x0 ;  /* 0x0000000000067882 */ /* 0x000fe20000000000 */
[----:B------:R-:W-:Y:S01]  /*5180*/  UMOV UR7, 0x10000000 ;  /* 0x1000000000077882 */ /* 0x000fe20000000000 */
[----:B------:R-:W-:Y:S01]  /*5190*/  @!P2 R2UR UR5, R3 ;  /* 0x000000000305a2ca */ /* 0x000fe200000e0000 */
[----:B-1----:R-:W-:Y:S01]  /*51a0*/  @!P2 IMAD.X R0, RZ, RZ, R15, P1 ;  /* 0x000000ffff00a224 */ /* 0x002fe200008e060f */
[----:B------:R-:W-:Y:S02]  /*51b0*/  @!UP0 UIADD3 UR26, UPT, UPT, UR34, 0x20, URZ ;  /* 0x00000020221a8890 */ /* 0x000fe4000fffe0ff */
[----:B------:R-:W-:Y:S02]  /*51c0*/  @!UP0 UIADD3 UR24, UPT, UPT, UR31, 0x1200, URZ ;  /* 0x000012001f188890 */ /* 0x000fe4000fffe0ff */
[----:B------:R-:W-:Y:S01]  /*51d0*/  @!P2 R2UR UR4, R0 ;  /* 0x000000000004a2ca */ /* 0x000fe200000e0000 */
[----:B------:R-:W-:Y:S01]  /*51e0*/  VOTEU.ALL UP0, P2 ;  /* 0x0000000000ff7886 */ /* 0x000fe20001000000 */
[----:B------:R-:W-:Y:S01]  /*51f0*/  @!P2 IMAD.MOV.U32 R0, RZ, RZ, 0x1000 ;  /* 0x00001000ff00a424 */ /* 0x000fe200078e00ff */
[----:B------:R-:W-:Y:S01]  /*5200*/  UMOV UR27, UR35 ;  /* 0x00000023001b7c82 */ /* 0x000fe20008000000 */
[----:B------:R-:W-:Y:S01]  /*5210*/  UMOV UR28, UR36 ;  /* 0x00000024001c7c82 */ /* 0x000fe20008000000 */
[----:B------:R-:W-:Y:S02]  /*5220*/  UMOV UR29, UR37 ;  /* 0x00000025001d7c82 */ /* 0x000fe40008000000 */
        /* <DEDUP_REMOVED lines=10> */
.L_x_166:
        /* <DEDUP_REMOVED lines=22> */
[----:B--2---:R-:W-:Y:S01]  /*5430*/  @P0 SHF.R.U32.HI R0, RZ, 0x10, R5 ;  /* 0x00000010ff000819 */ /* 0x004fe20000011605 */
[----:B------:R-:W2:Y:S03]  /*5440*/  SYNCS.PHASECHK.TRANS64.TRYWAIT P1, [UR31+0xb8], R8 ;  /* 0x0000b808ff0075a7 */ /* 0x000ea6000802111f */
[----:B------:R-:W-:Y:S01]  /*5450*/  @P0 R2UR UR49, R0 ;  /* 0x00000000003102ca */ /* 0x000fe200000e0000 */
[----:B------:R-:W-:Y:S03]  /*5460*/  @!UPT UIADD3 URZ, UPT, UPT, URZ, URZ, URZ ;  /* 0x000000fffffff290 */ /* 0x000fe6000fffe0ff */
[----:B-12---:R-:W-:Y:S11]  /*5470*/  @!P1 BRA `(.L_x_73) ;  /* 0x0000004400049947 */ /* 0x006ff60003800000 */
.L_x_168:
[----:B------:R-:W-:Y:S01]  /*5480*/  @!P2 IADD3 R3, P0, PT, R14, 0x580, RZ ;  /* 0x000005800e03a810 */ /* 0x000fe20007f1e0ff */
[----:B------:R-:W-:Y:S01]  /*5490*/  VOTEU.ALL UP0, P2 ;  /* 0x0000000000ff7886 */ /* 0x000fe20001000000 */
[----:B------:R-:W-:Y:S01]  /*54a0*/  UMOV UR6, 0x0 ;  /* 0x0000000000067882 */ /* 0x000fe20000000000 */
[----:B------:R-:W-:Y:S01]  /*54b0*/  UMOV UR7, 0x10000000 ;  /* 0x1000000000077882 */ /* 0x000fe20000000000 */
[----:B------:R-:W-:Y:S01]  /*54c0*/  @!P2 R2UR UR5, R3 ;  /* 0x000000000305a2ca */ /* 0x000fe200000e0000 */
[----:B-1----:R-:W-:Y:S01]  /*54d0*/  @!P2 IMAD.X R0, RZ, RZ, R15, P0 ;  /* 0x000000ffff00a224 */ /* 0x002fe200000e060f */
[----:B------:R-:W-:Y:S01]  /*54e0*/  @!UP0 UIADD3 UR10, UPT, UPT, UR34, 0x60, URZ ;  /* 0x00000060220a8890 */ /* 0x000fe2000fffe0ff */
[----:B------:R-:W-:Y:S01]  /*54f0*/  LOP3.LUT P0, RZ, R6, 0x1, RZ, 0xc0, !PT ;  /* 0x0000000106ff7812 */ /* 0x000fe2000780c0ff */
[----:B------:R-:W-:Y:S01]  /*5500*/  @!UP0 UIADD3 UR8, UPT, UPT, UR31, 0x3200, URZ ;  /* 0x000032001f088890 */ /* 0x000fe2000fffe0ff */
[----:B------:R-:W-:Y:S01]  /*5510*/  LOP3.LUT R10, R10, 0x1, RZ, 0x3c, !PT ;  /* 0x000000010a0a7812 */ /* 0x000fe200078e3cff */
[----:B------:R-:W-:Y:S01]  /*5520*/  @!UP0 UIADD3 UR9, UPT, UPT, UR31, 0x98, URZ ;  /* 0x000000981f098890 */ /* 0x000fe2000fffe0ff */
[----:B------:R-:W-:Y:S01]  /*5530*/  @!P2 R2UR UR4, R0 ;  /* 0x000000000004a2ca */ /* 0x000fe200000e0000 */
[----:B------:R-:W-:Y:S01]  /*5540*/  VOTEU.ALL UP0, P2 ;  /* 0x0000000000ff7886 */ /* 0x000fe20001000000 */
[----:B------:R-:W-:Y:S01]  /*5550*/  UMOV UR11, UR35 ;  /* 0x00000023000b7c82 */ /* 0x000fe20008000000 */
[----:B------:R-:W-:Y:S01]  /*5560*/  UMOV UR12, UR36 ;  /* 0x00000024000c7c82 */ /* 0x000fe20008000000 */
[----:B------:R-:W-:Y:S01]  /*5570*/  UMOV UR13, UR37 ;  /* 0x00000025000d7c82 */ /* 0x000fe20008000000 */
[----:B------:R-:W-:Y:S01]  /*5580*/  UIADD3 UR20, UPT, UPT, UR14, UR55, URZ ;  /* 0x000000370e147290 */ /* 0x000fe2000fffe0ff */
[----:B------:R-:W-:Y:S01]  /*5590*/  IMAD.U32 R12, RZ, RZ, UR5 ;  /* 0x00000005ff0c7e24 */ /* 0x000fe2000f8e00ff */
[----:B------:R-:W-:Y:S01]  /*55a0*/  UIADD3 UR24, UPT, UPT, UR15, UR54, URZ ;  /* 0x000000360f187290 */ /* 0x000fe2000fffe0ff */
[----:B------:R-:W-:Y:S01]  /*55b0*/  LOP3.LUT R9, R9, 0x1, RZ, 0x3c, !PT ;  /* 0x0000000109097812 */ /* 0x000fe200078e3cff */
[----:B------:R-:W-:Y:S04]  /*55c0*/  UPLOP3.LUT UP2, UPT, UPT, UPT, UPT, 0x80, 0x8 ;  /* 0x000000000008789c */ /* 0x000fe80003f4f070 */
[----:B------:R-:W-:Y:S01]  /*55d0*/  IMAD.U32 R13, RZ, RZ, UR4 ;  /* 0x00000004ff0d7e24 */ /* 0x000fe2000f8e00ff */
[----:B------:R-:W-:Y:S04]  /*55e0*/  @!P2 R2UR UR4, R12 ;  /* 0x000000000c04a2ca */ /* 0x000fe800000e0000 */
[----:B------:R-:W-:Y:S11]  /*55f0*/  @!P2 R2UR UR5, R13 ;  /* 0x000000000d05a2ca */ /* 0x000ff600000e0000 */
[----:B------:R-:W-:Y:S02]  /*5600*/  @!UPT UIADD3 URZ, UPT, UPT, URZ, URZ, URZ ;  /* 0x000000fffffff290 */ /* 0x000fe4000fffe0ff */
[----:B------:R1:W-:Y:S01]  /*5610*/  @!UP0 UTMALDG.4D [UR8], [UR4], desc[UR6] ;  /* 0x00000608040085b4 */ /* 0x0003e20008019000 */
[----:B------:R1:W-:Y:S01]  /*5620*/  @!P2 SYNCS.ARRIVE.TRANS64.RED.A0TR RZ, [UR31+0x98], R2 ;  /* 0x00009802ffffa9a7 */ /* 0x0003e2000830041f */
[----:B------:R-:W-:Y:S01]  /*5630*/  SYNCS.ARRIVE.TRANS64.RED.A1T0 RZ, [UR58], RZ ;  /* 0x000000ffffff79a7 */ /* 0x000fe2000810043a */
[----:B------:R-:W-:Y:S05]  /*5640*/  @P0 BRA `(.L_x_74) ;  /* 0xffffffec00bc0947 */ /* 0x000fea000383ffff */
[----:B-1----:R-:W-:-:S04]  /*5650*/  SHF.L.U32 R2, R10, 0x1f, RZ ;  /* 0x0000001f0a027819 */ /* 0x002fc800000006ff */
[----:B------:R-:W1:Y:S02]  /*5660*/  SYNCS.PHASECHK.TRANS64.TRYWAIT P0, [UR31+0xa0], R2 ;  /* 0x0000a002ff0075a7 */ /* 0x000e64000800111f */
[----:B-1----:R-:W-:Y:S05]  /*5670*/  @!P0 BRA `(.L_x_75) ;  /* 0x00000040009c8947 */ /* 0x002fea0003800000 */
.L_x_170:
[----:B------:R-:W2:Y:S02]  /*5680*/  SYNCS.PHASECHK.TRANS64.TRYWAIT P0, [UR31+0xa8], R2 ;  /* 0x0000a802ff0075a7 */ /* 0x000ea4000800111f */
[----:B--2---:R-:W-:Y:S05]  /*5690*/  @!P0 BRA `(.L_x_76) ;  /* 0x0000004000ac8947 */ /* 0x004fea0003800000 */
.L_x_172:
[----:B------:R-:W2:Y:S02]  /*56a0*/  SYNCS.PHASECHK.TRANS64.TRYWAIT P0, [UR31+0xb0], R2 ;  /* 0x0000b002ff0075a7 */ /* 0x000ea4000800111f */
[----:B--2---:R-:W-:Y:S05]  /*56b0*/  @!P0 BRA `(.L_x_77) ;  /* 0x0000004000bc8947 */ /* 0x004fea0003800000 */
.L_x_174:
[----:B-1----:R-:W-:-:S07]  /*56c0*/  MOV R0, UR31 ;  /* 0x0000001f00007c02 */ /* 0x002fce0008000f00 */
.L_x_78:
[----:B-1----:R-:W-:-:S04]  /*56d0*/  SHF.L.U32 R2, R10, 0x1f, RZ ;  /* 0x0000001f0a027819 */ /* 0x002fc800000006ff */
[----:B------:R1:W2:Y:S03]  /*56e0*/  SYNCS.PHASECHK.TRANS64.TRYWAIT P0, [R0+URZ+0xb8], R2 ;  /* 0x0000b802000075a7 */ /* 0x0002a600080011ff */
[----:B--2---:R-:W-:Y:S05]  /*56f0*/  @!P0 NANOSLEEP.SYNCS 0x989680 ;  /* 0x009896800000895d */ /* 0x004fea0003900000 */
[----:B------:R-:W2:Y:S02]  /*5700*/  @!P0 SYNCS.PHASECHK.TRANS64 P0, [R0+URZ+0xb8], R2 ;  /* 0x0000b802000085a7 */ /* 0x000ea400080010ff */
[----:B--2---:R-:W-:Y:S05]  /*5710*/  @P0 EXIT ;  /* 0x000000000000094d */ /* 0x004fea0003800000 */
[----:B------:R-:W-:Y:S05]  /*5720*/  BRA `(.L_x_78) ;  /* 0xfffffffc00e87947 */ /* 0x000fea000383ffff */
.L_x_63:
[----:B------:R-:W-:-:S06]  /*5730*/  UISETP.GE.AND UP0, UPT, UR18, 0x4, UPT ;  /* 0x000000041200788c */ /* 0x000fcc000bf06270 */
[----:B------:R-:W-:-:S13]  /*5740*/  PLOP3.LUT P0, PT, PT, PT, UP0, 0x80, 0x8 ;  /* 0x000000000008781c */ /* 0x000fda0003f0f008 */
[----:B-1----:R-:W-:Y:S05]  /*5750*/  @!P0 EXIT ;  /* 0x000000000000894d */ /* 0x002fea0003800000 */
[----:B------:R-:W1:Y:S08]  /*5760*/  S2UR UR4, SR_CgaCtaId ;  /* 0x00000000000479c3 */ /* 0x000e700000008800 */
[----:B------:R-:W-:Y:S01]  /*5770*/  BAR.SYNC.DEFER_BLOCKING 0x6, 0xa0 ;  /* 0x0182800000007b1d */ /* 0x000fe20000010000 */
[C---:B------:R-:W-:Y:S01]  /*5780*/  IMAD.SHL.U32 R4, R54.reuse, 0x20, RZ ;  /* 0x0000002036047824 */ /* 0x040fe200078e00ff */
[----:B------:R-:W-:Y:S01]  /*5790*/  SHF.R.U32.HI R3, RZ, 0x1, R54 ;  /* 0x00000001ff037819 */ /* 0x000fe20000011636 */
[C---:B------:R-:W-:Y:S01]  /*57a0*/  IMAD.SHL.U32 R53, R54.reuse, 0x10, RZ ;  /* 0x0000001036357824 */ /* 0x040fe200078e00ff */
[----:B------:R-:W-:Y:S01]  /*57b0*/  USHF.R.S32.HI UR52, URZ, 0x1f, UR5 ;  /* 0x0000001fff347899 */ /* 0x000fe20008011405 */
[----:B------:R-:W-:Y:S01]  /*57c0*/  IMAD.U32 R23, R54, 0x10000, RZ ;  /* 0x0001000036177824 */ /* 0x000fe200078e00ff */
[----:B------:R-:W-:Y:S01]  /*57d0*/  UMOV UR48, 0x400 ;  /* 0x0000040000307882 */ /* 0x000fe20000000000 */
[----:B------:R-:W-:Y:S01]  /*57e0*/  LOP3.LUT R0, R4, 0xc0, RZ, 0xc0, !PT ;  /* 0x000000c004007812 */ /* 0x000fe200078ec0ff */
[----:B------:R-:W2:Y:S01]  /*57f0*/  LDC.64 R42, c[0x0][0x8b0] ;  /* 0x00022c00ff2a7b82 */ /* 0x000ea20000000a00 */
[----:B------:R-:W3:Y:S01]  /*5800*/  LDCU.64 UR6, c[0x0][0x890] ;  /* 0x00011200ff0677ac */ /* 0x000ee20008000a00 */
[----:B------:R-:W-:Y:S01]  /*5810*/  LOP3.LUT R53, R53, 0x600, RZ, 0xc0, !PT ;  /* 0x0000060035357812 */ /* 0x000fe200078ec0ff */
[----:B------:R-:W-:Y:S01]  /*5820*/  IMAD.MOV.U32 R61, RZ, RZ, 0x20 ;  /* 0x00000020ff3d7424 */ /* 0x000fe200078e00ff */
[----:B------:R-:W-:Y:S01]  /*5830*/  LOP3.LUT R3, R0, 0x8, R3, 0xf8, !PT ;  /* 0x0000000800037812 */ /* 0x000fe200078ef803 */
[C---:B------:R-:W-:Y:S01]  /*5840*/  IMAD.SHL.U32 R0, R54.reuse, 0x4, RZ ;  /* 0x0000000436007824 */ /* 0x040fe200078e00ff */
[----:B------:R-:W-:Y:S01]  /*5850*/  LOP3.LUT R53, R53, 0x20, R4, 0xf8, !PT ;  /* 0x0000002035357812 */ /* 0x000fe200078ef804 */
[----:B------:R-:W-:Y:S01]  /*5860*/  ULEA.HI UR52, UR52, UR5, URZ, 0x7 ;  /* 0x0000000534347291 */ /* 0x000fe2000f8f38ff */
[----:B------:R-:W4:Y:S01]  /*5870*/  LDC.64 R40, c[0x0][0x8a8] ;  /* 0x00022a00ff287b82 */ /* 0x000f220000000a00 */
[----:B------:R-:W-:Y:S01]  /*5880*/  LOP3.LUT P0, RZ, R54, 0x4, RZ, 0xc0, !PT ;  /* 0x0000000436ff7812 */ /* 0x000fe2000780c0ff */
[----:B------:R-:W-:Y:S01]  /*5890*/  IMAD.MOV.U32 R52, RZ, RZ, 0x1 ;  /* 0x00000001ff347424 */ /* 0x000fe200078e00ff */
[----:B------:R-:W-:Y:S01]  /*58a0*/  LOP3.LUT R0, R3, 0x18, R0, 0x78, !PT ;  /* 0x0000001803007812 */ /* 0x000fe200078e7800 */
[----:B------:R-:W-:Y:S01]  /*58b0*/  IMAD.MOV.U32 R22, RZ, RZ, RZ ;  /* 0x000000ffff167224 */ /* 0x000fe200078e00ff */
[----:B------:R-:W-:-:S02]  /*58c0*/  LOP3.LUT R53, R53, 0x100, R4, 0xf8, !PT ;  /* 0x0000010035357812 */ /* 0x000fc400078ef804 */
[----:B------:R-:W-:Y:S01]  /*58d0*/  CS2R R50, SRZ ;  /* 0x0000000000327805 */ /* 0x000fe2000001ff00 */
[----:B-1----:R-:W-:Y:S01]  /*58e0*/  ULEA UR48, UR4, UR48, 0x18 ;  /* 0x0000003004307291 */ /* 0x002fe2000f8ec0ff */
[----:B------:R-:W-:Y:S01]  /*58f0*/  LOP3.LUT R54, R54, 0x60, RZ, 0xc0, !PT ;  /* 0x0000006036367812 */ /* 0x000fe200078ec0ff */
[----:B------:R-:W1:Y:S01]  /*5900*/  LDCU UR61, c[0x0][0x370] ;  /* 0x00006e00ff3d77ac */ /* 0x000e620008000800 */
[----:B------:R-:W-:Y:S01]  /*5910*/  LOP3.LUT R53, R53, R0, RZ, 0xfc, !PT ;  /* 0x0000000035357212 */ /* 0x000fe200078efcff */
[----:B---3--:R-:W-:Y:S01]  /*5920*/  IMAD.U32 R58, RZ, RZ, UR6 ;  /* 0x00000006ff3a7e24 */ /* 0x008fe2000f8e00ff */
[----:B------:R-:W-:Y:S01]  /*5930*/  LOP3.LUT R23, R23, 0x600000, RZ, 0xc0, !PT ;  /* 0x0060000017177812 */ /* 0x000fe200078ec0ff */
[----:B------:R-:W-:Y:S01]  /*5940*/  UIADD3 UR4, UPT, UPT, UR48, 0x200, URZ ;  /* 0x0000020030047890 */ /* 0x000fe2000fffe0ff */
[----:B------:R-:W-:Y:S01]  /*5950*/  IMAD.U32 R57, RZ, RZ, UR7 ;  /* 0x00000007ff397e24 */ /* 0x000fe2000f8e00ff */
[----:B------:R-:W-:Y:S01]  /*5960*/  SEL R61, R61, 0xffffffe0, !P0 ;  /* 0xffffffe03d3d7807 */ /* 0x000fe20004000000 */
[----:B------:R-:W3:Y:S01]  /*5970*/  LDS R2, [UR48+0x120] ;  /* 0x00012030ff027984 */ /* 0x000ee20008000800 */
[----:B------:R-:W1:Y:S02]  /*5980*/  LDCU UR45, c[0x0][0xb0c] ;  /* 0x00016180ff2d77ac */ /* 0x000e640008000800 */
[----:B------:R-:W-:Y:S01]  /*5990*/  IMAD.U32 R60, RZ, RZ, UR4 ;  /* 0x00000004ff3c7e24 */ /* 0x000fe2000f8e00ff */
[----:B------:R-:W1:Y:S01]  /*59a0*/  LDCU UR38, c[0x0][0xb30] ;  /* 0x00016600ff2677ac */ /* 0x000e620008000800 */
[----:B------:R-:W1:Y:S01]  /*59b0*/  LDCU UR63, c[0x0][0x388] ;  /* 0x00007100ff3f77ac */ /* 0x000e620008000800 */
[----:B------:R-:W1:Y:S01]  /*59c0*/  LDCU.64 UR54, c[0x0][0x888] ;  /* 0x00011100ff3677ac */ /* 0x000e620008000a00 */
[----:B------:R-:W1:Y:S01]  /*59d0*/  LDCU.64 UR46, c[0x0][0xb28] ;  /* 0x00016500ff2e77ac */ /* 0x000e620008000a00 */
[----:B------:R-:W1:Y:S01]  /*59e0*/  LDCU.128 UR56, c[0x0][0xb10] ;  /* 0x00016200ff3877ac */ /* 0x000e620008000c00 */
[----:B------:R-:W1:Y:S01]  /*59f0*/  LDCU UR60, c[0x0][0x374] ;  /* 0x00006e80ff3c77ac */ /* 0x000e620008000800 */
[----:B------:R-:W-:Y:S01]  /*5a00*/  USHF.R.S32.HI UR52, URZ, 0x7, UR52 ;  /* 0x00000007ff347899 */ /* 0x000fe20008011434 */
[----:B------:R-:W-:Y:S01]  /*5a10*/  UMOV UR53, URZ ;  /* 0x000000ff00357c82 */ /* 0x000fe20008000000 */
[----:B------:R-:W-:Y:S01]  /*5a20*/  UMOV UR50, URZ ;  /* 0x000000ff00327c82 */ /* 0x000fe20008000000 */
[C---:B---3--:R-:W-:Y:S01]  /*5a30*/  VIADD R3, R2.reuse, 0x80 ;  /* 0x0000008002037836 */ /* 0x048fe20000000000 */
[----:B------:R-:W-:-:S04]  /*5a40*/  LOP3.LUT R2, R2, 0xffff, RZ, 0xc0, !PT ;  /* 0x0000ffff02027812 */ /* 0x000fc800078ec0ff */
[----:B------:R-:W-:-:S05]  /*5a50*/  LOP3.LUT R3, R3, 0xffff, RZ, 0xc0, !PT ;  /* 0x0000ffff03037812 */ /* 0x000fca00078ec0ff */
[----:B-12-4-:R3:W-:Y:S02]  /*5a60*/  STL.64 [R1], R2 ;  /* 0x0000000201007387 */ /* 0x0167e40000100a00 */
.L_x_122:
[----:B---3--:R-:W-:Y:S04]  /*5a70*/  SHF.L.U32 R2, R50, 0x1f, RZ ;  /* 0x0000001f32027819 */ /* 0x008fe800000006ff */
[----:B-1----:R-:W1:Y:S02]  /*5a80*/  SYNCS.PHASECHK.TRANS64.TRYWAIT P0, [UR48+0xd0], R2 ;  /* 0x0000d002ff0075a7 */ /* 0x002e640008001130 */
[----:B-1----:R-:W-:Y:S05]  /*5a90*/  @!P0 BRA `(.L_x_79) ;  /* 0x0000003c00dc8947 */ /* 0x002fea0003800000 */
.L_x_176:
[----:B------:R-:W2:Y:S01]  /*5aa0*/  LDS.128 R44, [UR48+0x110] ;  /* 0x00011030ff2c7984 */ /* 0x000ea20008000c00 */
[----:B------:R-:W-:Y:S01]  /*5ab0*/  UIADD3 UR4, UPT, UPT, UR48, 0xd8, URZ ;  /* 0x000000d830047890 */ /* 0x000fe2000fffe0ff */
[----:B-1----:R-:W-:Y:S01]  /*5ac0*/  IMAD R2, R22, 0x4, R1 ;  /* 0x0000000416027824 */ /* 0x002fe200078e0201 */
[----:B------:R-:W-:Y:S01]  /*5ad0*/  UISETP.GE.AND UP1, UPT, UR39, 0x1, UPT ;  /* 0x000000012700788c */ /* 0x000fe2000bf26270 */
[----:B------:R-:W-:Y:S01]  /*5ae0*/  @!PT LDS RZ, [RZ] ;  /* 0x00000000fffff984 */ /* 0x000fe20000000800 */
[----:B------:R-:W-:Y:S01]  /*5af0*/  @!PT LDS RZ, [RZ] ;  /* 0x00000000fffff984 */ /* 0x000fe20000000800 */
[----:B------:R-:W-:Y:S01]  /*5b00*/  @!PT LDS RZ, [RZ] ;  /* 0x00000000fffff984 */ /* 0x000fe20000000800 */
[----:B------:R-:W-:Y:S01]  /*5b10*/  @!PT LDS RZ, [RZ] ;  /* 0x00000000fffff984 */ /* 0x000fe20000000800 */
[----:B------:R1:W-:Y:S06]  /*5b20*/  MEMBAR.ALL.CTA ;  /* 0x0000000000007992 */ /* 0x0003ec0000008000 */
[----:B-1----:R-:W1:Y:S01]  /*5b30*/  FENCE.VIEW.ASYNC.S ;  /* 0x00000000000073c6 */ /* 0x002e620000000000 */
[----:B------:R-:W-:Y:S09]  /*5b40*/  UPRMT UR4, URZ, 0x654, UR4 ;  /* 0x00000654ff047896 */ /* 0x000ff20008000004 */
[----:B-1----:R-:W-:Y:S01]  /*5b50*/  SYNCS.ARRIVE.TRANS64.RED.A1T0 RZ, [UR4], RZ ;  /* 0x000000ffffff79a7 */ /* 0x002fe20008100404 */
[----:B------:R-:W5:Y:S01]  /*5b60*/  LDL R2, [R2] ;  /* 0x0000000002027983 */ /* 0x000f620000100800 */
[----:B--2---:R-:W-:Y:S11]  /*5b70*/  LOP3.LUT P0, RZ, R46, 0x1, RZ, 0xc0, !PT ;  /* 0x000000012eff7812 */ /* 0x004ff6000780c0ff */
[----:B------:R-:W-:Y:S02]  /*5b80*/  @!UPT UIADD3 URZ, UPT, UPT, URZ, URZ, URZ ;  /* 0x000000fffffff290 */ /* 0x000fe4000fffe0ff */
[----:B------:R-:W-:Y:S01]  /*5b90*/  VOTEU.ANY UP0, P0 ;  /* 0x0000000000ff7886 */ /* 0x000fe20000000100 */
[----:B------:R-:W-:Y:S11]  /*5ba0*/  PLOP3.LUT P0, PT, PT, PT, UP0, 0x80, 0x8 ;  /* 0x000000000008781c */ /* 0x000ff60003f0f008 */
[----:B------:R-:W-:Y:S02]  /*5bb0*/  @!UPT UIADD3 URZ, UPT, UPT, URZ, URZ, URZ ;  /* 0x000000fffffff290 */ /* 0x000fe4000fffe0ff */
[----:B------:R-:W-:Y:S02]  /*5bc0*/  @P0 MOV R3, R44 ;  /* 0x0000002c00030202 */ /* 0x000fe40000000f00 */
[----:B------:R-:W-:Y:S02]  /*5bd0*/  @P0 LOP3.LUT R0, R45, 0xffff, RZ, 0xc0, !PT ;  /* 0x0000ffff2d000812 */ /* 0x000fe400078ec0ff */
[----:B------:R-:W-:Y:S02]  /*5be0*/  @P0 R2UR UR5, R3 ;  /* 0x00000000030502ca */ /* 0x000fe400000e0000 */
[----:B------:R-:W-:Y:S01]  /*5bf0*/  @P0 R2UR UR4, R0 ;  /* 0x00000000000402ca */ /* 0x000fe200000e0000 */
[----:B------:R-:W-:Y:S05]  /*5c00*/  IMAD.U32 R0, RZ, RZ, UR52 ;  /* 0x00000034ff007e24 */ /* 0x000fea000f8e00ff */
[----:B------:R-:W-:Y:S05]  /*5c10*/  IABS R3, R0 ;  /* 0x0000000000037213 */ /* 0x000fea0000000000 */
[----:B------:R-:W-:Y:S02]  /*5c20*/  @UP0 UMOV UR37, UR5 ;  /* 0x0000000500250c82 */ /* 0x000fe40008000000 */
[----:B------:R-:W-:Y:S01]  /*5c30*/  @UP0 UMOV UR36, UR4 ;  /* 0x0000000400240c82 */ /* 0x000fe20008000000 */
[----:B------:R-:W-:Y:S05]  /*5c40*/  BRA.U !UP1, `(.L_x_80) ;  /* 0x0000000109cc7547 */ /* 0x000fea000b800000 */
[----:B------:R-:W1:Y:S01]  /*5c50*/  LDCU UR9, c[0x0][0xb20] ;  /* 0x00016400ff0977ac */ /* 0x000e620008000800 */
[----:B------:R-:W-:Y:S02]  /*5c60*/  UIMAD.WIDE.U32 UR4, UR60, UR59, URZ ;  /* 0x0000003b3c0472a5 */ /* 0x000fe4000f8e00ff */
[----:B------:R-:W-:Y:S02]  /*5c70*/  UIMAD.WIDE.U32 UR6, UR61, UR56, URZ ;  /* 0x000000383d0672a5 */ /* 0x000fe4000f8e00ff */
[----:B------:R-:W-:Y:S02]  /*5c80*/  UIMAD.WIDE.U32 UR10, UR36, UR59, URZ ;  /* 0x0000003b240a72a5 */ /* 0x000fe4000f8e00ff */
[----:B------:R-:W-:Y:S02]  /*5c90*/  UISETP.NE.AND UP0, UPT, UR58, 0x1, UPT ;  /* 0x000000013a00788c */ /* 0x000fe4000bf05270 */
[----:B------:R-:W-:Y:S02]  /*5ca0*/  UISETP.NE.AND UP1, UPT, UR45, 0x1, UPT ;  /* 0x000000012d00788c */ /* 0x000fe4000bf25270 */
[----:B------:R-:W-:Y:S02]  /*5cb0*/  UISETP.NE.AND UP2, UPT, UR39, 0x1, UPT ;  /* 0x000000012700788c */ /* 0x000fe4000bf45270 */
[----:B------:R-:W-:Y:S01]  /*5cc0*/  UIMAD.WIDE.U32 UR12, UR37, UR56, URZ ;  /* 0x00000038250c72a5 */ /* 0x000fe2000f8e00ff */
[----:B------:R-:W-:Y:S01]  /*5cd0*/  UMOV UR4, UR5 ;  /* 0x0000000500047c82 */ /* 0x000fe20008000000 */
[----:B------:R-:W-:Y:S01]  /*5ce0*/  UMOV UR6, UR11 ;  /* 0x0000000b00067c82 */ /* 0x000fe20008000000 */
[----:B-1----:R-:W-:Y:S03]  /*5cf0*/  USHF.R.U32.HI UR8, URZ, UR9, UR4 ;  /* 0x00000009ff087299 */ /* 0x002fe60008011604 */
[----:B------:R-:W-:Y:S02]  /*5d00*/  UMOV UR4, UR7 ;  /* 0x0000000700047c82 */ /* 0x000fe40008000000 */
[----:B------:R-:W-:Y:S02]  /*5d10*/  USHF.R.U32.HI UR5, URZ, UR57, UR4 ;  /* 0x00000039ff057299 */ /* 0x000fe40008011604 */
[----:B------:R-:W-:Y:S02]  /*5d20*/  USEL UR4, UR60, UR8, !UP0 ;  /* 0x000000083c047287 */ /* 0x000fe4000c000000 */
[----:B------:R-:W-:Y:S02]  /*5d30*/  USHF.R.U32.HI UR8, URZ, UR9, UR6 ;  /* 0x00000009ff087299 */ /* 0x000fe40008011606 */
[----:B------:R-:W-:Y:S02]  /*5d40*/  UIMAD.WIDE.U32 UR6, UR4, UR46, URZ ;  /* 0x0000002e040672a5 */ /* 0x000fe4000f8e00ff */
[----:B------:R-:W-:Y:S02]  /*5d50*/  USEL UR9, UR61, UR5, !UP1 ;  /* 0x000000053d097287 */ /* 0x000fe4000c800000 */
[----:B------:R-:W-:Y:S02]  /*5d60*/  USEL UR8, UR36, UR8, !UP0 ;  /* 0x0000000824087287 */ /* 0x000fe4000c000000 */
[----:B------:R-:W-:Y:S01]  /*5d70*/  UIMAD.WIDE.U32 UR10, UR9, UR46, URZ ;  /* 0x0000002e090a72a5 */ /* 0x000fe2000f8e00ff */
[----:B------:R-:W-:Y:S01]  /*5d80*/  UMOV UR6, UR7 ;  /* 0x0000000700067c82 */ /* 0x000fe20008000000 */
[----:B------:R-:W-:Y:S01]  /*5d90*/  UMOV UR5, UR13 ;  /* 0x0000000d00057c82 */ /* 0x000fe20008000000 */
[----:B------:R-:W-:Y:S02]  /*5da0*/  @UP2 USHF.R.U32.HI UR4, URZ, UR47, UR6 ;  /* 0x0000002fff042299 */ /* 0x000fe40008011606 */
[----:B------:R-:W-:Y:S02]  /*5db0*/  USHF.R.U32.HI UR5, URZ, UR57, UR5 ;  /* 0x00000039ff057299 */ /* 0x000fe40008011605 */
[----:B------:R-:W-:Y:S02]  /*5dc0*/  UIMAD UR4, UR39, UR4, URZ ;  /* 0x00000004270472a4 */ /* 0x000fe4000f8e02ff */
[----:B------:R-:W-:Y:S02]  /*5dd0*/  USEL UR5, UR37, UR5, !UP1 ;  /* 0x0000000525057287 */ /* 0x000fe4000c800000 */
[----:B------:R-:W-:Y:S01]  /*5de0*/  UISETP.GE.AND UP0, UPT, UR8, UR4, UPT ;  /* 0x000000040800728c */ /* 0x000fe2000bf06270 */
[----:B------:R-:W-:Y:S01]  /*5df0*/  UMOV UR6, UR11 ;  /* 0x0000000b00067c82 */ /* 0x000fe20008000000 */
[----:B------:R-:W-:Y:S02]  /*5e00*/  UIMAD.WIDE.U32 UR10, UR8, UR46, URZ ;  /* 0x0000002e080a72a5 */ /* 0x000fe4000f8e00ff */
[----:B------:R-:W-:Y:S04]  /*5e10*/  @UP2 USHF.R.U32.HI UR9, URZ, UR47, UR6 ;  /* 0x0000002fff092299 */ /* 0x000fe80008011606 */
[----:B------:R-:W-:Y:S01]  /*5e20*/  UIMAD UR6, UR39, UR9, URZ ;  /* 0x00000009270672a4 */ /* 0x000fe2000f8e02ff */
[----:B------:R-:W-:Y:S03]  /*5e30*/  UMOV UR4, UR11 ;  /* 0x0000000b00047c82 */ /* 0x000fe60008000000 */
[----:B------:R-:W-:Y:S02]  /*5e40*/  UISETP.GE.OR UP0, UPT, UR5, UR6, UP0 ;  /* 0x000000060500728c */ /* 0x000fe40008706670 */
[----:B------:R-:W-:Y:S02]  /*5e50*/  USHF.R.U32.HI UR4, URZ, UR47, UR4 ;  /* 0x0000002fff047299 */ /* 0x000fe40008011604 */
[----:B------:R-:W-:Y:S02]  /*5e60*/  UIMAD.WIDE.U32 UR6, UR5, UR46, URZ ;  /* 0x0000002e050672a5 */ /* 0x000fe4000f8e00ff */
[----:B------:R-:W-:Y:S02]  /*5e70*/  USEL UR11, UR8, UR4, !UP2 ;  /* 0x00000004080b7287 */ /* 0x000fe4000d000000 */
[----:B------:R-:W-:Y:S02]  /*5e80*/  UIADD3 UR6, UPT, UPT, -UR5, URZ, URZ ;  /* 0x000000ff05067290 */ /* 0x000fe4000fffe1ff */
[----:B------:R-:W-:Y:S02]  /*5e90*/  UIADD3 UR10, UPT, UPT, -UR11, URZ, URZ ;  /* 0x000000ff0b0a7290 */ /* 0x000fe4000fffe1ff */
[----:B------:R-:W-:Y:S02]  /*5ea0*/  UIMAD UR6, UR45, UR6, UR37 ;  /* 0x000000062d0672a4 */ /* 0x000fe4000f8e0225 */
[----:B------:R-:W-:Y:S01]  /*5eb0*/  UIMAD UR10, UR39, UR10, UR8 ;  /* 0x0000000a270a72a4 */ /* 0x000fe2000f8e0208 */
[----:B------:R-:W-:Y:S01]  /*5ec0*/  @!UP0 UMOV UR4, UR7 ;  /* 0x0000000700048c82 */ /* 0x000fe20008000000 */
[----:B------:R-:W-:Y:S02]  /*5ed0*/  UIADD3 UR7, UPT, UPT, -UR8, URZ, URZ ;  /* 0x000000ff08077290 */ /* 0x000fe4000fffe1ff */
[----:B------:R-:W-:Y:S04]  /*5ee0*/  @!UP0 USHF.R.U32.HI UR4, URZ, UR47, UR4 ;  /* 0x0000002fff048299 */ /* 0x000fe80008011604 */
[----:B------:R-:W-:Y:S04]  /*5ef0*/  @!UP0 USEL UR4, UR5, UR4, !UP2 ;  /* 0x0000000405048287 */ /* 0x000fe8000d000000 */
[----:B------:R-:W-:Y:S02]  /*5f00*/  @!UP0 UIMAD UR9, UR9, UR10, UR4 ;  /* 0x0000000a090982a4 */ /* 0x000fe4000f8e0204 */
[----:B------:R-:W-:Y:S02]  /*5f10*/  @!UP0 UIADD3 UR10, UPT, UPT, UR11, -UR4, URZ ;  /* 0x800000040b0a8290 */ /* 0x000fe4000fffe0ff */
[----:B------:R-:W-:Y:S02]  /*5f20*/  UIMAD UR4, UR58, UR7, UR36 ;  /* 0x000000073a0472a4 */ /* 0x000fe4000f8e0224 */
[----:B------:R-:W-:Y:S03]  /*5f30*/  @!UP0 UIMAD UR8, UR10, UR39, UR5 ;  /* 0x000000270a0882a4 */ /* 0x000fe6000f8e0205 */
[----:B------:R-:W-:Y:S02]  /*5f40*/  @!UP0 UMOV UR5, UR9 ;  /* 0x0000000900058c82 */ /* 0x000fe40008000000 */
[----:B------:R-:W-:Y:S02]  /*5f50*/  UIMAD UR37, UR5, UR45, UR6 ;  /* 0x0000002d052572a4 */ /* 0x000fe4000f8e0206 */
[----:B------:R-:W-:Y:S11]  /*5f60*/  UIMAD UR36, UR8, UR58, UR4 ;  /* 0x0000003a082472a4 */ /* 0x000ff6000f8e0204 */
[----:B------:R-:W-:Y:S01]  /*5f70*/  @!UPT UIADD3 URZ, UPT, UPT, URZ, URZ, URZ ;  /* 0x000000fffffff290 */ /* 0x000fe2000fffe0ff */
.L_x_80:
[----:B------:R-:W-:Y:S01]  /*5f80*/  USHF.L.U32 UR42, UR24, 0x6, URZ ;  /* 0x00000006182a7899 */ /* 0x000fe200080006ff */
[----:B------:R-:W-:Y:S01]  /*5f90*/  R2UR UR6, R3 ;  /* 0x00000000030672ca */ /* 0x000fe200000e0000 */
[----:B------:R-:W-:Y:S01]  /*5fa0*/  IMAD.U32 R4, RZ, RZ, UR63 ;  /* 0x0000003fff047e24 */ /* 0x000fe2000f8e00ff */
[----:B------:R-:W-:Y:S01]  /*5fb0*/  IABS R0, R0 ;  /* 0x0000000000007213 */ /* 0x000fe20000000000 */
[----:B------:R-:W-:Y:S03]  /*5fc0*/  BSSY.RECONVERGENT B6, `(.L_x_81) ;  /* 0x0000071000067945 */ /* 0x000fe60003800200 */
[----:B------:R-:W-:Y:S01]  /*5fd0*/  IABS R4, R4 ;  /* 0x0000000400047213 */ /* 0x000fe20000000000 */
[----:B------:R-:W-:Y:S03]  /*5fe0*/  IMAD.MOV R0, RZ, RZ, -R0 ;  /* 0x000000ffff007224 */ /* 0x000fe600078e0a00 */
[----:B------:R-:W-:Y:S02]  /*5ff0*/  I2F.RP R6, R4 ;  /* 0x0000000400067306 */ /* 0x000fe40000209400 */
[----:B------:R-:W-:Y:S08]  /*6000*/  R2UR UR9, R0 ;  /* 0x00000000000972ca */ /* 0x000ff000000e0000 */
[----:B------:R-:W1:Y:S10]  /*6010*/  I2F.RP R3, UR6 ;  /* 0x0000000600037d06 */ /* 0x000e740008209400 */
[----:B-1----:R-:W1:Y:S10]  /*6020*/  MUFU.RCP R3, R3 ;  /* 0x0000000300037308 */ /* 0x002e740000001000 */
[----:B------:R-:W2:Y:S01]  /*6030*/  MUFU.RCP R6, R6 ;  /* 0x0000000600067308 */ /* 0x000ea20000001000 */
[----:B-1----:R-:W-:Y:S09]  /*6040*/  VIADD R3, R3, 0xffffffe ;  /* 0x0ffffffe03037836 */ /* 0x002ff20000000000 */
[----:B------:R-:W1:Y:S01]  /*6050*/  F2I.FTZ.U32.TRUNC.NTZ R3, R3 ;  /* 0x0000000300037305 */ /* 0x000e62000021f000 */
[----:B--2---:R-:W-:Y:S09]  /*6060*/  VIADD R6, R6, 0xffffffe ;  /* 0x0ffffffe06067836 */ /* 0x004ff20000000000 */
[----:B------:R2:W3:Y:S01]  /*6070*/  F2I.FTZ.U32.TRUNC.NTZ R7, R6 ;  /* 0x0000000600077305 */ /* 0x0004e2000021f000 */
[----:B-1----:R-:W-:Y:S01]  /*6080*/  R2UR UR5, R3 ;  /* 0x00000000030572ca */ /* 0x002fe200000e0000 */
[----:B------:R-:W-:Y:S05]  /*6090*/  IMAD.U32 R3, RZ, RZ, UR20 ;  /* 0x00000014ff037e24 */ /* 0x000fea000f8e00ff */
[----:B------:R-:W-:Y:S01]  /*60a0*/  IABS R3, R3 ;  /* 0x0000000300037213 */ /* 0x000fe20000000000 */
[----:B--2---:R-:W-:Y:S03]  /*60b0*/  IMAD.MOV.U32 R6, RZ, RZ, RZ ;  /* 0x000000ffff067224 */ /* 0x004fe600078e00ff */
[----:B------:R-:W-:Y:S01]  /*60c0*/  R2UR UR8, R3 ;  /* 0x00000000030872ca */ /* 0x000fe200000e0000 */
[--C-:B---3--:R-:W-:Y:S02]  /*60d0*/  IMAD.MOV R3, RZ, RZ, -R7.reuse ;  /* 0x000000ffff037224 */ /* 0x108fe400078e0a07 */
[----:B------:R-:W-:Y:S02]  /*60e0*/  UIADD3 UR4, UPT, UPT, URZ, -UR5, URZ ;  /* 0x80000005ff047290 */ /* 0x000fe4000fffe0ff */
[----:B------:R-:W-:Y:S02]  /*60f0*/  IMAD R3, R3, R4, RZ ;  /* 0x0000000403037224 */ /* 0x000fe400078e02ff */
[----:B------:R-:W-:Y:S02]  /*6100*/  UIMAD UR7, UR4, UR6, URZ ;  /* 0x00000006040772a4 */ /* 0x000fe4000f8e02ff */
[----:B------:R-:W-:Y:S01]  /*6110*/  IMAD.HI.U32 R7, R7, R3, R6 ;  /* 0x0000000307077227 */ /* 0x000fe200078e0006 */
[----:B------:R-:W-:Y:S02]  /*6120*/  UMOV UR4, URZ ;  /* 0x000000ff00047c82 */ /* 0x000fe40008000000 */
[----:B------:R-:W-:Y:S07]  /*6130*/  UIMAD.WIDE.U32 UR4, UR5, UR7, UR4 ;  /* 0x00000007050472a5 */ /* 0x000fee000f8e0004 */
[----:B------:R-:W-:Y:S02]  /*6140*/  UMOV UR4, UR5 ;  /* 0x0000000500047c82 */ /* 0x000fe40008000000 */
[----:B------:R-:W-:Y:S07]  /*6150*/  UIMAD.WIDE.U32 UR4, UR4, UR8, URZ ;  /* 0x00000008040472a5 */ /* 0x000fee000f8e00ff */
[----:B------:R-:W-:Y:S02]  /*6160*/  UMOV UR43, UR5 ;  /* 0x00000005002b7c82 */ /* 0x000fe40008000000 */
[----:B------:R-:W-:Y:S04]  /*6170*/  UIMAD UR4, UR43, UR9, UR8 ;  /* 0x000000092b0472a4 */ /* 0x000fe8000f8e0208 */
[----:B------:R-:W-:Y:S11]  /*6180*/  UISETP.GT.U32.AND UP0, UPT, UR6, UR4, UPT ;  /* 0x000000040600728c */ /* 0x000ff6000bf04070 */
[----:B------:R-:W-:Y:S02]  /*6190*/  @!UP0 UIADD3 UR4, UPT, UPT, UR4, -UR6, URZ ;  /* 0x8000000604048290 */ /* 0x000fe4000fffe0ff */
[----:B------:R-:W-:Y:S02]  /*61a0*/  @!UP0 UIADD3 UR43, UPT, UPT, UR43, 0x1, URZ ;  /* 0x000000012b2b8890 */ /* 0x000fe4000fffe0ff */
[----:B------:R-:W-:Y:S02]  /*61b0*/  UISETP.GE.U32.AND UP2, UPT, UR4, UR6, UPT ;  /* 0x000000060400728c */ /* 0x000fe4000bf46070 */
[----:B------:R-:W-:Y:S02]  /*61c0*/  ULOP3.LUT UR4, UR20, UR52, URZ, 0x3c, !UPT ;  /* 0x0000003414047292 */ /* 0x000fe4000f8e3cff */
[----:B------:R-:W-:Y:S02]  /*61d0*/  UISETP.NE.AND UP0, UPT, UR52, URZ, UPT ;  /* 0x000000ff3400728c */ /* 0x000fe4000bf05270 */
[----:B------:R-:W-:Y:S05]  /*61e0*/  UISETP.GE.AND UP1, UPT, UR4, URZ, UPT ;  /* 0x000000ff0400728c */ /* 0x000fea000bf26270 */
[----:B------:R-:W-:Y:S06]  /*61f0*/  @UP2 UIADD3 UR43, UPT, UPT, UR43, 0x1, URZ ;  /* 0x000000012b2b2890 */ /* 0x000fec000fffe0ff */
[----:B------:R-:W-:Y:S02]  /*6200*/  @!UP1 UIADD3 UR43, UPT, UPT, -UR43, URZ, URZ ;  /* 0x000000ff2b2b9290 */ /* 0x000fe4000fffe1ff */
[----:B------:R-:W-:Y:S02]  /*6210*/  UISETP.NE.AND UP1, UPT, UR38, 0x1, UPT ;  /* 0x000000012600788c */ /* 0x000fe4000bf25270 */
[----:B------:R-:W-:Y:S06]  /*6220*/  @!UP0 ULOP3.LUT UR43, URZ, UR52, URZ, 0x33, !UPT ;  /* 0x00000034ff2b8292 */ /* 0x000fec000f8e33ff */
[----:B------:R-:W-:Y:S03]  /*6230*/  MOV R0, UR43 ;  /* 0x0000002b00007c02 */ /* 0x000fe60008000f00 */
[----:B------:R-:W1:Y:S01]  /*6240*/  @!UP1 LDCU.128 UR12, c[0x0][0xb10] ;  /* 0x00016200ff0c97ac */ /* 0x000e620008000c00 */
[----:B------:R-:W-:Y:S05]  /*6250*/  IABS R0, R0 ;  /* 0x0000000000007213 */ /* 0x000fea0000000000 */
[----:B------:R-:W-:Y:S01]  /*6260*/  IMAD.HI.U32 R7, R7, R0, RZ ;  /* 0x0000000007077227 */ /* 0x000fe200078e00ff */
[----:B------:R-:W2:Y:S03]  /*6270*/  @!UP1 LDCU UR10, c[0x0][0xb20] ;  /* 0x00016400ff0a97ac */ /* 0x000ea60008000800 */
[----:B------:R-:W-:Y:S01]  /*6280*/  IMAD.MOV R3, RZ, RZ, -R7 ;  /* 0x000000ffff037224 */ /* 0x000fe200078e0a07 */
[----:B------:R-:W3:Y:S03]  /*6290*/  @!UP1 LDCU UR5, c[0x0][0xb0c] ;  /* 0x00016180ff0597ac */ /* 0x000ee60008000800 */
[C---:B------:R-:W-:Y:S01]  /*62a0*/  IMAD R0, R4.reuse, R3, R0 ;  /* 0x0000000304007224 */ /* 0x040fe200078e0200 */
[----:B-1----:R-:W-:Y:S04]  /*62b0*/  UIMAD.WIDE.U32 UR6, UR36, UR15, URZ ;  /* 0x0000000f240672a5 */ /* 0x002fe8000f8e00ff */
[----:B------:R-:W-:Y:S01]  /*62c0*/  ISETP.GT.U32.AND P1, PT, R4, R0, PT ;  /* 0x000000000400720c */ /* 0x000fe20003f24070 */
[----:B------:R-:W-:Y:S02]  /*62d0*/  UIMAD.WIDE.U32 UR8, UR37, UR12, URZ ;  /* 0x0000000c250872a5 */ /* 0x000fe4000f8e00ff */
[----:B------:R-:W-:Y:S02]  /*62e0*/  @!UP1 UISETP.NE.AND UP0, UPT, UR14, 0x1, UPT ;  /* 0x000000010e00988c */ /* 0x000fe4000bf05270 */
[----:B------:R-:W-:Y:S01]  /*62f0*/  ULOP3.LUT UR8, UR43, UR63, URZ, 0x3c, !UPT ;  /* 0x0000003f2b087292 */ /* 0x000fe2000f8e3cff */
[----:B------:R-:W-:Y:S02]  /*6300*/  @!UP1 UMOV UR6, UR7 ;  /* 0x0000000700069c82 */ /* 0x000fe40008000000 */
[----:B------:R-:W-:Y:S01]  /*6310*/  @!UP1 UMOV UR4, UR9 ;  /* 0x0000000900049c82 */ /* 0x000fe20008000000 */
[----:B--2---:R-:W-:Y:S02]  /*6320*/  @!UP1 USHF.R.U32.HI UR6, URZ, UR10, UR6 ;  /* 0x0000000aff069299 */ /* 0x004fe40008011606 */
[----:B---3--:R-:W-:Y:S02]  /*6330*/  @!UP1 UISETP.NE.AND UP2, UPT, UR5, 0x1, UPT ;  /* 0x000000010500988c */ /* 0x008fe4000bf45270 */
[----:B------:R-:W-:Y:S01]  /*6340*/  @!UP1 USHF.R.U32.HI UR4, URZ, UR13, UR4 ;  /* 0x0000000dff049299 */ /* 0x000fe20008011604 */
[----:B------:R-:W-:Y:S01]  /*6350*/  @!P1 IMAD.IADD R0, R0, 0x1, -R4 ;  /* 0x0000000100009824 */ /* 0x000fe200078e0a04 */
[----:B------:R-:W-:Y:S01]  /*6360*/  @!UP1 USEL UR6, UR36, UR6, !UP0 ;  /* 0x0000000624069287 */ /* 0x000fe2000c000000 */
[----:B------:R-:W-:Y:S01]  /*6370*/  @!P1 IADD3 R7, PT, PT, R7, 0x1, RZ ;  /* 0x0000000107079810 */ /* 0x000fe20007ffe0ff */
[----:B------:R-:W-:Y:S02]  /*6380*/  @!UP1 USEL UR7, UR37, UR4, !UP2 ;  /* 0x0000000425079287 */ /* 0x000fe4000d000000 */
[----:B------:R-:W-:Y:S01]  /*6390*/  UISETP.GE.AND UP0, UPT, UR8, URZ, UPT ;  /* 0x000000ff0800728c */ /* 0x000fe2000bf06270 */
[----:B------:R-:W-:Y:S01]  /*63a0*/  ISETP.GE.U32.AND P2, PT, R0, R4, PT ;  /* 0x000000040000720c */ /* 0x000fe20003f46070 */
[----:B------:R-:W-:Y:S01]  /*63b0*/  UISETP.NE.AND UP2, UPT, UR63, URZ, UPT ;  /* 0x000000ff3f00728c */ /* 0x000fe2000bf45270 */
[----:B------:R-:W-:Y:S01]  /*63c0*/  @P0 SHF.R.U32.HI R0, RZ, 0x10, R45 ;  /* 0x00000010ff000819 */ /* 0x000fe2000001162d */
[----:B------:R-:W-:Y:S02]  /*63d0*/  @!UP1 UIADD3 UR4, UPT, UPT, -UR7, UR6, URZ ;  /* 0x0000000607049290 */ /* 0x000fe4000fffe1ff */
[----:B------:R-:W-:Y:S01]  /*63e0*/  @!UP1 UIADD3 UR6, UPT, UPT, UR7, -UR6, URZ ;  /* 0x8000000607069290 */ /* 0x000fe2000fffe0ff */
[----:B------:R-:W-:Y:S01]  /*63f0*/  @P0 R2UR UR62, R0 ;  /* 0x00000000003e02ca */ /* 0x000fe200000e0000 */
[----:B------:R-:W-:Y:S01]  /*6400*/  @!UP1 UIMAD UR37, UR4, UR5, UR37 ;  /* 0x00000005042592a4 */ /* 0x000fe2000f8e0225 */
[----:B------:R-:W-:Y:S01]  /*6410*/  LOP3.LUT P0, RZ, R60, 0x1b0, RZ, 0xc0, !PT ;  /* 0x000001b03cff7812 */ /* 0x000fe2000780c0ff */
[----:B------:R-:W-:Y:S02]  /*6420*/  UIADD3 UR4, UPT, UPT, -UR43, URZ, URZ ;  /* 0x000000ff2b047290 */ /* 0x000fe4000fffe1ff */
[----:B------:R-:W-:Y:S02]  /*6430*/  @!UP1 UIMAD UR36, UR6, UR14, UR36 ;  /* 0x0000000e062492a4 */ /* 0x000fe4000f8e0224 */
[----:B------:R-:W-:Y:S01]  /*6440*/  UIMAD UR5, UR52, UR4, UR20 ;  /* 0x00000004340572a4 */ /* 0x000fe2000f8e0214 */
[----:B------:R-:W-:Y:S03]  /*6450*/  @P2 VIADD R7, R7, 0x1 ;  /* 0x0000000107072836 */ /* 0x000fe60000000000 */
[----:B------:R-:W-:Y:S02]  /*6460*/  USHF.L.U32 UR51, UR5, 0x7, URZ ;  /* 0x0000000705337899 */ /* 0x000fe400080006ff */
[----:B------:R-:W-:Y:S11]  /*6470*/  R2UR UR44, R7 ;  /* 0x00000000072c72ca */ /* 0x000ff600000e0000 */
[----:B------:R-:W-:Y:S02]  /*6480*/  @!UPT UIADD3 URZ, UPT, UPT, URZ, URZ, URZ ;  /* 0x000000fffffff290 */ /* 0x000fe4000fffe0ff */
[----:B------:R-:W-:Y:S02]  /*6490*/  @!UP0 UIADD3 UR44, UPT, UPT, -UR44, URZ, URZ ;  /* 0x000000ff2c2c8290 */ /* 0x000fe4000fffe1ff */
[----:B------:R-:W-:Y:S04]  /*64a0*/  @!UP2 ULOP3.LUT UR44, URZ, UR63, URZ, 0x33, !UPT ;  /* 0x0000003fff2ca292 */ /* 0x000fe8000f8e33ff */
[----:B------:R-:W-:Y:S04]  /*64b0*/  UIADD3 UR4, UPT, UPT, -UR44, URZ, URZ ;  /* 0x000000ff2c047290 */ /* 0x000fe8000fffe1ff */
[----:B------:R-:W-:Y:S01]  /*64c0*/  UIMAD UR43, UR63, UR4, UR43 ;  /* 0x000000043f2b72a4 */ /* 0x000fe2000f8e022b */
[----:B------:R-:W-:Y:S11]  /*64d0*/  @!P0 BRA `(.L_x_82) ;  /* 0x00000000007c8947 */ /* 0x000ff60003800000 */
[----:B------:R-:W1:Y:S01]  /*64e0*/  LDCU.64 UR8, c[0x4][0x80] ;  /* 0x01001000ff0877ac */ /* 0x000e620008000a00 */
[----:B------:R-:W-:Y:S01]  /*64f0*/  MOV R16, 0x0 ;  /* 0x0000000000107802 */ /* 0x000fe20000000f00 */
[----:B------:R-:W-:Y:S02]  /*6500*/  HFMA2 R12, -RZ, RZ, 0, 5.9604644775390625e-08 ;  /* 0x00000001ff0c7431 */ /* 0x000fe400000001ff */
[----:B------:R-:W-:Y:S01]  /*6510*/  IMAD.MOV.U32 R8, RZ, RZ, 0x70 ;  /* 0x00000070ff087424 */ /* 0x000fe200078e00ff */
[----:B------:R2:W3:Y:S01]  /*6520*/  LDC.64 R14, c[0x4][R16] ;  /* 0x01000000100e7b82 */ /* 0x0004e20000000a00 */
[----:B------:R-:W4:Y:S01]  /*6530*/  LDCU.64 UR6, c[0x4][0x88] ;  /* 0x01001100ff0677ac */ /* 0x000f220008000a00 */
[----:B------:R-:W-:Y:S01]  /*6540*/  IMAD.MOV.U32 R13, RZ, RZ, RZ ;  /* 0x000000ffff0d7224 */ /* 0x000fe200078e00ff */
[----:B------:R-:W2:Y:S01]  /*6550*/  LDCU.64 UR4, c[0x4][0x8] ;  /* 0x01000100ff0477ac */ /* 0x000ea20008000a00 */
[----:B-1----:R-:W-:Y:S01]  /*6560*/  MOV R5, UR9 ;  /* 0x0000000900057c02 */ /* 0x002fe20008000f00 */
[----:B------:R-:W-:Y:S01]  /*6570*/  IMAD.U32 R4, RZ, RZ, UR8 ;  /* 0x00000008ff047e24 */ /* 0x000fe2000f8e00ff */
[----:B----4-:R-:W-:Y:S01]  /*6580*/  MOV R7, UR7 ;  /* 0x0000000700077c02 */ /* 0x010fe20008000f00 */
[----:B------:R-:W-:Y:S01]  /*6590*/  IMAD.U32 R6, RZ, RZ, UR6 ;  /* 0x00000006ff067e24 */ /* 0x000fe2000f8e00ff */
[----:B--2---:R-:W-:Y:S01]  /*65a0*/  MOV R11, UR5 ;  /* 0x00000005000b7c02 */ /* 0x004fe20008000f00 */
[----:B------:R-:W-:Y:S02]  /*65b0*/  IMAD.U32 R10, RZ, RZ, UR4 ;  /* 0x00000004ff0a7e24 */ /* 0x000fe4000f8e00ff */
[----:B------:R-:W-:Y:S07]  /*65c0*/  LEPC R20, `(.L_x_83) ;  /* 0x000000001014794e */ /* 0x000fee0000000000 */
[----:B---3-5:R-:W-:Y:S05]  /*65d0*/  CALL.ABS.NOINC R14 ;  /* 0x000000000e007343 */ /* 0x028fea0003c00000 */
.L_x_83:
[----:B------:R-:W1:Y:S01]  /*65e0*/  LDCU.64 UR8, c[0x4][0x80] ;  /* 0x01001000ff0877ac */ /* 0x000e620008000a00 */
[----:B------:R-:W2:Y:S01]  /*65f0*/  LDC.64 R16, c[0x4][R16] ;  /* 0x0100000010107b82 */ /* 0x000ea20000000a00 */
[----:B------:R-:W-:Y:S02]  /*6600*/  HFMA2 R12, -RZ, RZ, 0, 5.9604644775390625e-08 ;  /* 0x00000001ff0c7431 */ /* 0x000fe400000001ff */
[----:B------:R-:W-:Y:S02]  /*6610*/  IMAD.MOV.U32 R8, RZ, RZ, 0x70 ;  /* 0x00000070ff087424 */ /* 0x000fe400078e00ff */
[----:B------:R-:W-:Y:S01]  /*6620*/  IMAD.MOV.U32 R13, RZ, RZ, RZ ;  /* 0x000000ffff0d7224 */ /* 0x000fe200078e00ff */
[----:B------:R-:W3:Y:S01]  /*6630*/  LDCU.64 UR6, c[0x4][0x88] ;  /* 0x01001100ff0677ac */ /* 0x000ee20008000a00 */
[----:B------:R-:W4:Y:S01]  /*6640*/  LDCU.64 UR4, c[0x4][0x8] ;  /* 0x01000100ff0477ac */ /* 0x000f220008000a00 */
[----:B-1----:R-:W-:Y:S02]  /*6650*/  MOV R4, UR8 ;  /* 0x0000000800047c02 */ /* 0x002fe40008000f00 */
[----:B------:R-:W-:Y:S02]  /*6660*/  MOV R5, UR9 ;  /* 0x0000000900057c02 */ /* 0x000fe40008000f00 */
[----:B---3--:R-:W-:Y:S01]  /*6670*/  MOV R7, UR7 ;  /* 0x0000000700077c02 */ /* 0x008fe20008000f00 */
[----:B------:R-:W-:Y:S01]  /*6680*/  IMAD.U32 R6, RZ, RZ, UR6 ;  /* 0x00000006ff067e24 */ /* 0x000fe2000f8e00ff */
[----:B----4-:R-:W-:Y:S01]  /*6690*/  MOV R11, UR5 ;  /* 0x00000005000b7c02 */ /* 0x010fe20008000f00 */
[----:B------:R-:W-:Y:S02]  /*66a0*/  IMAD.U32 R10, RZ, RZ, UR4 ;  /* 0x00000004ff0a7e24 */ /* 0x000fe4000f8e00ff */
[----:B------:R-:W-:Y:S07]  /*66b0*/  LEPC R20, `(.L_x_82) ;  /* 0x000000001014794e */ /* 0x000fee0000000000 */
[----:B--2---:R-:W-:Y:S05]  /*66c0*/  CALL.ABS.NOINC R16 ;  /* 0x0000000010007343 */ /* 0x004fea0003c00000 */
.L_x_82:
[----:B------:R-:W-:Y:S05]  /*66d0*/  BSYNC.RECONVERGENT B6 ;  /* 0x0000000000067941 */ /* 0x000fea0003800200 */
.L_x_81:
[----:B------:R-:W-:Y:S02]  /*66e0*/  R2UR UR6, R59 ;  /* 0x000000003b0672ca */ /* 0x000fe400000e0000 */
[----:B------:R-:W-:Y:S02]  /*66f0*/  R2UR UR5, R58 ;  /* 0x000000003a0572ca */ /* 0x000fe400000e0000 */
[----:B------:R-:W-:Y:S02]  /*6700*/  R2UR UR4, R57 ;  /* 0x00000000390472ca */ /* 0x000fe400000e0000 */
[----:B------:R-:W-:Y:S02]  /*6710*/  ISETP.NE.U32.AND P3, PT, R42, RZ, PT ;  /* 0x000000ff2a00720c */ /* 0x000fe40003f65070 */
[----:B------:R-:W-:Y:S02]  /*6720*/  ISETP.NE.U32.AND P2, PT, RZ, UR54, PT ;  /* 0x00000036ff007c0c */ /* 0x000fe4000bf45070 */
[----:B------:R-:W-:Y:S02]  /*6730*/  ISETP.NE.AND.EX P3, PT, R43, RZ, PT, P3 ;  /* 0x000000ff2b00720c */ /* 0x000fe40003f65330 */
[----:B------:R-:W-:Y:S01]  /*6740*/  ISETP.NE.AND.EX P2, PT, RZ, UR55, PT, P2 ;  /* 0x00000037ff007c0c */ /* 0x000fe2000bf45320 */
[----:B------:R-:W-:Y:S02]  /*6750*/  UISETP.NE.AND UP2, UPT, UR6, URZ, UPT ;  /* 0x000000ff0600728c */ /* 0x000fe4000bf45270 */
[----:B------:R-:W-:Y:S04]  /*6760*/  UISETP.NE.U32.AND UP0, UPT, UR5, URZ, UPT ;  /* 0x000000ff0500728c */ /* 0x000fe8000bf05070 */
[----:B------:R-:W-:Y:S01]  /*6770*/  UISETP.NE.AND.EX UP1, UPT, UR4, URZ, UPT, UP0 ;  /* 0x000000ff0400728c */ /* 0x000fe2000bf25300 */
[----:B------:R-:W-:Y:S01]  /*6780*/  PLOP3.LUT P4, PT, PT, PT, UP2, 0x80, 0x8 ;  /* 0x000000000008781c */ /* 0x000fe20003f8f028 */
[----:B------:R-:W-:Y:S03]  /*6790*/  UPLOP3.LUT UP0, UPT, UPT, UPT, UPT, 0x40, 0x4 ;  /* 0x000000000004789c */ /* 0x000fe60003f0e870 */
[----:B------:R-:W-:Y:S01]  /*67a0*/  P2R R64, PR, RZ, 0x10 ;  /* 0x00000010ff407803 */ /* 0x000fe20000000000 */
[----:B------:R-:W-:Y:S06]  /*67b0*/  @UP2 UPLOP3.LUT UP0, UPT, UPT, UPT, UP1, 0x80, 0x8 ;  /* 0x000000000008289c */ /* 0x000fec0003f0f010 */
[----:B------:R-:W-:Y:S01]  /*67c0*/  PLOP3.LUT P0, PT, PT, PT, UP0, 0x80, 0x8 ;  /* 0x000000000008781c */ /* 0x000fe20003f0f008 */
[----:B------:R-:W-:Y:S01]  /*67d0*/  @!UPT UIADD3 URZ, UPT, UPT, URZ, URZ, URZ ;  /* 0x000000fffffff290 */ /* 0x000fe2000fffe0ff */
[----:B------:R-:W-:Y:S11]  /*67e0*/  BRA.U !UP1, `(.L_x_84) ;  /* 0x0000000109407547 */ /* 0x000ff6000b800000 */
[----:B------:R-:W-:Y:S01]  /*67f0*/  UISETP.NE.U32.AND UP0, UPT, UR54, URZ, UPT ;  /* 0x000000ff3600728c */ /* 0x000fe2000bf05070 */
[----:B------:R-:W-:Y:S01]  /*6800*/  R2UR UR6, R58 ;  /* 0x000000003a0672ca */ /* 0x000fe200000e0000 */
[----:B------:R-:W1:Y:S01]  /*6810*/  LDCU.64 UR8, c[0x0][0x358] ;  /* 0x00006b00ff0877ac */ /* 0x000e620008000a00 */
[----:B------:R-:W-:Y:S02]  /*6820*/  HFMA2 R55, -RZ, RZ, 0, 5.9604644775390625e-08 ;  /* 0x00000001ff377431 */ /* 0x000fe400000001ff */
[----:B------:R-:W-:Y:S01]  /*6830*/  IMAD.MOV.U32 R0, RZ, RZ, 0x1 ;  /* 0x00000001ff007424 */ /* 0x000fe200078e00ff */
[----:B------:R-:W-:Y:S06]  /*6840*/  UISETP.NE.AND.EX UP0, UPT, UR55, URZ, UPT, UP0 ;  /* 0x000000ff3700728c */ /* 0x000fec000bf05300 */
[----:B------:R-:W-:Y:S05]  /*6850*/  PLOP3.LUT P1, PT, PT, PT, UP0, 0x80, 0x8 ;  /* 0x000000000008781c */ /* 0x000fea0003f2f008 */
[----:B------:R-:W2:Y:S01]  /*6860*/  @UP0 LDCU.64 UR4, c[0x0][0x888] ;  /* 0x00011100ff0407ac */ /* 0x000ea20008000a00 */
[----:B------:R-:W-:Y:S07]  /*6870*/  @UP0 UIMAD UR6, UR49, UR6, URZ ;  /* 0x00000006310602a4 */ /* 0x000fee000f8e02ff */
[----:B------:R-:W-:Y:S01]  /*6880*/  @!P1 PRMT R55, R0, 0x7610, R55 ;  /* 0x0000761000379816 */ /* 0x000fe20000000037 */
[----:B--2---:R-:W-:Y:S06]  /*6890*/  @UP0 UIMAD.WIDE UR4, UR6, 0x4, UR4 ;  /* 0x00000004060408a5 */ /* 0x004fec000f8e0204 */
[----:B------:R-:W-:Y:S02]  /*68a0*/  IMAD.U32 R4, RZ, RZ, UR4 ;  /* 0x00000004ff047e24 */ /* 0x000fe4000f8e00ff */
[----:B------:R-:W-:Y:S03]  /*68b0*/  IMAD.U32 R5, RZ, RZ, UR5 ;  /* 0x00000005ff057e24 */ /* 0x000fe6000f8e00ff */
[----:B------:R-:W2:Y:S02]  /*68c0*/  @!UP0 LDCU UR4, c[0x0][0x880] ;  /* 0x00011000ff0487ac */ /* 0x000ea40008000800 */
[----:B-1---5:R1:W5:Y:S02]  /*68d0*/  @P1 LDG.E R27, desc[UR8][R4.64] ;  /* 0x00000008041b1981 */ /* 0x022364000c1e1900 */
[----:B-12---:R-:W-:Y:S02]  /*68e0*/  @!P1 MOV R27, UR4 ;  /* 0x00000004001b9c02 */ /* 0x006fe40008000f00 */
.L_x_84:
[----:B------:R-:W-:Y:S05]  /*68f0*/  @!P3 BRA `(.L_x_85) ;  /* 0x000000000024b947 */ /* 0x000fea0003800000 */
[----:B------:R-:W-:Y:S01]  /*6900*/  ISETP.NE.U32.AND P1, PT, R40, RZ, PT ;  /* 0x000000ff2800720c */ /* 0x000fe20003f25070 */
[----:B------:R-:W1:Y:S03]  /*6910*/  LDCU.64 UR4, c[0x0][0x358] ;  /* 0x00006b00ff0477ac */ /* 0x000e660008000a00 */
[----:B------:R-:W-:Y:S11]  /*6920*/  ISETP.NE.AND.EX P1, PT, R41, RZ, PT, P1 ;  /* 0x000000ff2900720c */ /* 0x000ff60003f25310 */
[----:B------:R-:W-:Y:S02]  /*6930*/  @!UPT UIADD3 URZ, UPT, UPT, URZ, URZ, URZ ;  /* 0x000000fffffff290 */ /* 0x000fe4000fffe0ff */
[----:B------:R-:W2:Y:S01]  /*6940*/  @P1 LDC.64 R4, c[0x0][0x8a8] ;  /* 0x00022a00ff041b82 */ /* 0x000ea20000000a00 */
[----:B------:R-:W-:Y:S04]  /*6950*/  @P1 IMAD R0, R42, UR49, RZ ;  /* 0x000000312a001c24 */ /* 0x000fe8000f8e02ff */
[----:B--2---:R-:W-:Y:S05]  /*6960*/  @P1 IMAD.WIDE R4, R0, 0x4, R4 ;  /* 0x0000000400041825 */ /* 0x004fea00078e0204 */
[----:B-1---5:R1:W5:Y:S02]  /*6970*/  @P1 LDG.E R24, desc[UR4][R4.64] ;  /* 0x0000000404181981 */ /* 0x022364000c1e1900 */
[----:B-1----:R-:W2:Y:S02]  /*6980*/  @!P1 LDC R24, c[0x0][0x8a0] ;  /* 0x00022800ff189b82 */ /* 0x002ea40000000800 */
.L_x_85:
[----:B-----5:R-:W-:Y:S01]  /*6990*/  FSETP.NEU.AND P1, PT, R27, RZ, PT ;  /* 0x000000ff1b00720b */ /* 0x020fe20003f2d000 */
[----:B------:R-:W-:Y:S01]  /*69a0*/  IMAD.SHL.U32 R69, R53, 0x2, RZ ;  /* 0x0000000235457824 */ /* 0x000fe200078e00ff */
[----:B------:R-:W-:Y:S01]  /*69b0*/  SEL R3, RZ, 0xffffffff, P2 ;  /* 0xffffffffff037807 */ /* 0x000fe20001000000 */
[----:B------:R-:W-:Y:S01]  /*69c0*/  BSSY B1, `(.L_x_86) ;  /* 0x000002c000017945 */ /* 0x000fe20003800000 */
[----:B------:R-:W-:Y:S01]  /*69d0*/  @P4 LOP3.LUT P2, RZ, R55, 0xff, RZ, 0xc0, !PT ;  /* 0x000000ff37ff4812 */ /* 0x000fe2000784c0ff */
[----:B------:R-:W-:Y:S01]  /*69e0*/  VIADD R66, R69, UR48 ;  /* 0x0000003045427c36 */ /* 0x000fe20008000000 */
[----:B------:R-:W-:Y:S01]  /*69f0*/  @P4 SEL R63, RZ, 0xffffffff, P1 ;  /* 0xffffffffff3f4807 */ /* 0x000fe20000800000 */
[----:B------:R-:W-:Y:S01]  /*6a00*/  IMAD.MOV.U32 R70, RZ, RZ, 0x1 ;  /* 0x00000001ff467424 */ /* 0x000fe200078e00ff */
[----:B------:R-:W-:Y:S01]  /*6a10*/  LOP3.LUT R52, R52, 0x1, RZ, 0x3c, !PT ;  /* 0x0000000134347812 */ /* 0x000fe200078e3cff */
[----:B------:R-:W-:Y:S01]  /*6a20*/  IMAD.IADD R25, R23, 0x1, R2 ;  /* 0x0000000117197824 */ /* 0x000fe200078e0202 */
[----:B------:R-:W-:Y:S01]  /*6a30*/  @P0 SEL R63, R3, R63, !P2 ;  /* 0x0000003f033f0207 */ /* 0x000fe20005000000 */
[----:B------:R-:W-:Y:S01]  /*6a40*/  IMAD.MOV.U32 R68, RZ, RZ, RZ ;  /* 0x000000ffff447224 */ /* 0x000fe200078e00ff */
[----:B------:R-:W-:Y:S02]  /*6a50*/  LEA R67, R22, UR48, 0x3 ;  /* 0x0000003016437c11 */ /* 0x000fe4000f8e18ff */
[----:B------:R-:W-:Y:S02]  /*6a60*/  CS2R R38, SRZ ;  /* 0x0000000000267805 */ /* 0x000fe4000001ff00 */
[----:B------:R-:W-:Y:S02]  /*6a70*/  @P4 LOP3.LUT R63, R63, 0x1, RZ, 0xc0, !PT ;  /* 0x000000013f3f4812 */ /* 0x000fe400078ec0ff */
[----:B------:R-:W-:Y:S02]  /*6a80*/  CS2R R36, SRZ ;  /* 0x0000000000247805 */ /* 0x000fe4000001ff00 */
[----:B------:R-:W-:Y:S02]  /*6a90*/  PLOP3.LUT P0, PT, PT, PT, UP1, 0x80, 0x8 ;  /* 0x000000000008781c */ /* 0x000fe40003f0f018 */
[----:B------:R-:W-:Y:S02]  /*6aa0*/  CS2R R30, SRZ ;  /* 0x00000000001e7805 */ /* 0x000fe4000001ff00 */
[----:B------:R-:W-:Y:S02]  /*6ab0*/  ISETP.NE.U32.OR P5, PT, R63, 0x1, !P4 ;  /* 0x000000013f00780c */ /* 0x000fe400067a5470 */
[----:B------:R-:W-:Y:S02]  /*6ac0*/  CS2R R28, SRZ ;  /* 0x00000000001c7805 */ /* 0x000fe4000001ff00 */
[----:B------:R-:W-:Y:S01]  /*6ad0*/  LOP3.LUT P2, R62, R55, 0xff, RZ, 0xc0, !PT ;  /* 0x000000ff373e7812 */ /* 0x000fe2000784c0ff */
[----:B------:R-:W-:Y:S01]  /*6ae0*/  IMAD.IADD R65, R61, 0x1, R66 ;  /* 0x000000013d417824 */ /* 0x000fe200078e0242 */
[----:B------:R-:W-:Y:S04]  /*6af0*/  SEL R71, RZ, 0xffffffff, P1 ;  /* 0xffffffffff477807 */ /* 0x000fe80000800000 */
[----:B------:R-:W-:Y:S03]  /*6b00*/  @P0 SEL R71, R3, R71, !P2 ;  /* 0x0000004703470207 */ /* 0x000fe60005000000 */
[----:B------:R-:W-:Y:S02]  /*6b10*/  @P5 SHF.L.U32 R0, R52, 0x1f, RZ ;  /* 0x0000001f34005819 */ /* 0x000fe400000006ff */
[----:B------:R-:W-:Y:S02]  /*6b20*/  LOP3.LUT R71, R71, 0x1, RZ, 0xc0, !PT ;  /* 0x0000000147477812 */ /* 0x000fe400078ec0ff */
[----:B------:R1:W3:Y:S02]  /*6b30*/  @P5 SYNCS.PHASECHK.TRANS64.TRYWAIT P4, [UR48+0x80], R0 ;  /* 0x00008000ff0055a7 */ /* 0x0002e40008081130 */
[----:B-1----:R-:W-:Y:S04]  /*6b40*/  SHF.L.U32 R0, R51, 0x1f, RZ ;  /* 0x0000001f33007819 */ /* 0x002fe800000006ff */
[----:B------:R1:W4:Y:S01]  /*6b50*/  SYNCS.PHASECHK.TRANS64.TRYWAIT P3, [R67+URZ+0xe0], R0 ;  /* 0x0000e000430075a7 */ /* 0x00032200080611ff */
[----:B---3--:R-:W-:Y:S01]  /*6b60*/  @P5 SEL R70, RZ, 0x1, !P4 ;  /* 0x00000001ff465807 */ /* 0x008fe20006000000 */
[----:B-1----:R-:W-:Y:S06]  /*6b70*/  @!P5 BRA `(.L_x_87) ;  /* 0x000000000040d947 */ /* 0x002fec0003800000 */
[----:B------:R-:W-:Y:S01]  /*6b80*/  ISETP.NE.AND P1, PT, R70, RZ, PT ;  /* 0x000000ff4600720c */ /* 0x000fe20003f25270 */
[----:B------:R-:W-:Y:S01]  /*6b90*/  BSSY B0, `(.L_x_88) ;  /* 0x000000a000007945 */ /* 0x000fe20003800000 */
[----:B------:R-:W-:Y:S01]  /*6ba0*/  ISETP.NE.U32.AND P0, PT, R71, 0x1, PT ;  /* 0x000000014700780c */ /* 0x000fe20003f05070 */
[----:B------:R-:W-:Y:S01]  /*6bb0*/  IMAD.MOV.U32 R38, RZ, RZ, RZ ;  /* 0x000000ffff267224 */ /* 0x000fe200078e00ff */
[----:B------:R-:W-:Y:S02]  /*6bc0*/  CS2R R30, SRZ ;  /* 0x00000000001e7805 */ /* 0x000fe4000001ff00 */
[----:B------:R-:W-:Y:S02]  /*6bd0*/  CS2R R28, SRZ ;  /* 0x00000000001c7805 */ /* 0x000fe4000001ff00 */
[----:B------:R-:W-:Y:S05]  /*6be0*/  CS2R R36, SRZ ;  /* 0x0000000000247805 */ /* 0x000fea000001ff00 */
[----:B------:R-:W-:Y:S05]  /*6bf0*/  @P1 BRA `(.L_x_89) ;  /* 0x00000000000c1947 */ /* 0x000fea0003800000 */
[----:B------:R-:W-:Y:S04]  /*6c00*/  SHF.L.U32 R3, R52, 0x1f, RZ ;  /* 0x0000001f34037819 */ /* 0x000fe800000006ff */
[----:B------:R-:W1:Y:S02]  /*6c10*/  SYNCS.PHASECHK.TRANS64.TRYWAIT P1, [UR48+0x80], R3 ;  /* 0x00008003ff0075a7 */ /* 0x000e640008021130 */
[----:B-1----:R-:W-:Y:S05]  /*6c20*/  @!P1 BRA `(.L_x_90) ;  /* 0x0000002c00909947 */ /* 0x002fea0003800000 */
.L_x_89:
[----:B------:R-:W-:Y:S05]  /*6c30*/  BSYNC B0 ;  /* 0x0000000000007941 */ /* 0x000fea0003800000 */
.L_x_88:
[----:B------:R-:W-:Y:S05]  /*6c40*/  @P0 WARPSYNC.ALL ;  /* 0x0000000000000948 */ /* 0x000fea0003800000 */
[----:B------:R3:W1:Y:S01]  /*6c50*/  @P0 LDSM.16.M88.4 R28, [R69+UR48+0x200] ;  /* 0x00020030451c083b */ /* 0x0006620008000200 */
[----:B------:R-:W-:Y:S03]  /*6c60*/  HFMA2 R68, -RZ, RZ, 0, 5.9604644775390625e-08 ;  /* 0x00000001ff447431 */ /* 0x000fe600000001ff */
[----:B------:R3:W1:Y:S02]  /*6c70*/  @P0 LDSM.16.M88.4 R36, [R65+0x200] ;  /* 0x000200004124083b */ /* 0x0006640000000200 */
.L_x_87:
[----:B------:R-:W-:Y:S05]  /*6c80*/  BSYNC B1 ;  /* 0x0000000000017941 */ /* 0x000fea0003800000 */
.L_x_86:
[----:B-1----:R-:W-:Y:S04]  /*6c90*/  SHF.R.U32.HI R2, RZ, 0x15, R25 ;  /* 0x00000015ff027819 */ /* 0x002fe80000011619 */
[----:B------:R-:W-:Y:S01]  /*6ca0*/  LOP3.LUT P0, RZ, R2, 0x3, R56, 0x48, !PT ;  /* 0x0000000302ff7812 */ /* 0x000fe20007804838 */
[----:B------:R-:W-:Y:S01]  /*6cb0*/  @!UPT UIADD3 URZ, UPT, UPT, URZ, URZ, URZ ;  /* 0x000000fffffff290 */ /* 0x000fe2000fffe0ff */
[----:B----4-:R-:W-:Y:S11]  /*6cc0*/  @P3 BRA `(.L_x_91) ;  /* 0x0000000000083947 */ /* 0x010ff60003800000 */
[----:B------:R-:W1:Y:S02]  /*6cd0*/  SYNCS.PHASECHK.TRANS64.TRYWAIT P1, [R67+URZ+0xe0], R0 ;  /* 0x0000e000430075a7 */ /* 0x000e6400080211ff */
[----:B-1----:R-:W-:Y:S05]  /*6ce0*/  @!P1 BRA `(.L_x_92) ;  /* 0x0000002c00789947 */ /* 0x002fea0003800000 */
.L_x_91:
[----:B------:R-:W-:Y:S05]  /*6cf0*/  @!P0 BRA `(.L_x_93) ;  /* 0x0000000000408947 */ /* 0x000fea0003800000 */
[----:B------:R-:W4:Y:S01]  /*6d00*/  LDCU.64 UR8, c[0x4][0x70] ;  /* 0x01000e00ff0877ac */ /* 0x000f220008000a00 */
[----:B------:R-:W-:Y:S01]  /*6d10*/  MOV R3, 0x0 ;  /* 0x0000000000037802 */ /* 0x000fe20000000f00 */
[----:B------:R-:W-:Y:S02]  /*6d20*/  HFMA2 R12, -RZ, RZ, 0, 5.9604644775390625e-08 ;  /* 0x00000001ff0c7431 */ /* 0x000fe400000001ff */
[----:B------:R-:W-:Y:S02]  /*6d30*/  IMAD.MOV.U32 R8, RZ, RZ, 0x192 ;  /* 0x00000192ff087424 */ /* 0x000fe400078e00ff */
[----:B------:R-:W-:Y:S01]  /*6d40*/  IMAD.MOV.U32 R13, RZ, RZ, RZ ;  /* 0x000000ffff0d7224 */ /* 0x000fe200078e00ff */
[----:B------:R-:W5:Y:S01]  /*6d50*/  LDCU.64 UR6, c[0x4][0x78] ;  /* 0x01000f00ff0677ac */ /* 0x000f620008000a00 */
[----:B------:R-:W1:Y:S01]  /*6d60*/  LDC.64 R2, c[0x4][R3] ;  /* 0x0100000003027b82 */ /* 0x000e620000000a00 */
[----:B------:R-:W2:Y:S01]  /*6d70*/  LDCU.64 UR4, c[0x4][0x10] ;  /* 0x01000200ff0477ac */ /* 0x000ea20008000a00 */
[----:B----4-:R-:W-:Y:S01]  /*6d80*/  MOV R5, UR9 ;  /* 0x0000000900057c02 */ /* 0x010fe20008000f00 */
[----:B------:R-:W-:Y:S01]  /*6d90*/  IMAD.U32 R4, RZ, RZ, UR8 ;  /* 0x00000008ff047e24 */ /* 0x000fe2000f8e00ff */
[----:B-----5:R-:W-:Y:S01]  /*6da0*/  MOV R7, UR7 ;  /* 0x0000000700077c02 */ /* 0x020fe20008000f00 */
[----:B------:R-:W-:Y:S01]  /*6db0*/  IMAD.U32 R6, RZ, RZ, UR6 ;  /* 0x00000006ff067e24 */ /* 0x000fe2000f8e00ff */
[----:B--2---:R-:W-:Y:S01]  /*6dc0*/  MOV R11, UR5 ;  /* 0x00000005000b7c02 */ /* 0x004fe20008000f00 */
[----:B------:R-:W-:Y:S02]  /*6dd0*/  IMAD.U32 R10, RZ, RZ, UR4 ;  /* 0x00000004ff0a7e24 */ /* 0x000fe4000f8e00ff */
[----:B------:R-:W-:Y:S07]  /*6de0*/  LEPC R20, `(.L_x_93) ;  /* 0x000000001014794e */ /* 0x000fee0000000000 */
[----:B-1-3--:R-:W-:Y:S05]  /*6df0*/  CALL.ABS.NOINC R2 ;  /* 0x0000000002007343 */ /* 0x00afea0003c00000 */
.L_x_93:
[----:B------:R-:W-:Y:S05]  /*6e00*/  WARPSYNC.ALL ;  /* 0x0000000000007948 */ /* 0x000fea0003800000 */
[----:B------:R-:W-:Y:S01]  /*6e10*/  R2UR UR4, R25 ;  /* 0x00000000190472ca */ /* 0x000fe200000e0000 */
[--C-:B------:R-:W-:Y:S01]  /*6e20*/  HADD2.F32 R20, -RZ, R28.reuse.H0_H0 ;  /* 0x2000001cff147230 */ /* 0x100fe20000004100 */
[----:B------:R-:W-:Y:S01]  /*6e30*/  ISETP.NE.AND P1, PT, R54, RZ, PT ;  /* 0x000000ff3600720c */ /* 0x000fe20003f25270 */
[----:B------:R-:W-:Y:S01]  /*6e40*/  HADD2.F32 R21, -RZ, R28.H1_H1 ;  /* 0x3000001cff157230 */ /* 0x000fe20000004100 */
[----:B------:R-:W-:Y:S01]  /*6e50*/  ISETP.NE.AND P6, PT, R64, RZ, PT ;  /* 0x000000ff4000720c */ /* 0x000fe20003fc5270 */
[--C-:B------:R-:W-:Y:S01]  /*6e60*/  HADD2.F32 R26, -RZ, R29.reuse.H0_H0 ;  /* 0x2000001dff1a7230 */ /* 0x100fe20000004100 */
[----:B------:R-:W-:Y:S02]  /*6e70*/  BSSY.RECONVERGENT B0, `(.L_x_94) ;  /* 0x000004c000007945 */ /* 0x000fe40003800200 */
[----:B------:R-:W-:Y:S05]  /*6e80*/  ISETP.NE.U32.OR P0, PT, R63, 0x1, !P6 ;  /* 0x000000013f00780c */ /* 0x000fea0007705470 */
[----:B------:R-:W1:Y:S02]  /*6e90*/  LDTM.16dp256bit.x4 R4, tmem[UR4] ;  /* 0x00000004000479ee */ /* 0x000e640008120000 */
[C---:B-12---:R-:W-:Y:S01]  /*6ea0*/  FMUL R0, R24.reuse, R4 ;  /* 0x0000000418007220 */ /* 0x046fe20000400000 */
[C---:B------:R-:W-:Y:S01]  /*6eb0*/  FMUL R4, R24.reuse, R8 ;  /* 0x0000000818047220 */ /* 0x040fe20000400000 */
[C---:B------:R-:W-:Y:S01]  /*6ec0*/  FMUL R8, R24.reuse, R12 ;  /* 0x0000000c18087220 */ /* 0x040fe20000400000 */
[C---:B------:R-:W-:Y:S01]  /*6ed0*/  FMUL R2, R24.reuse, R5 ;  /* 0x0000000518027220 */ /* 0x040fe20000400000 */
[C---:B------:R-:W-:Y:S01]  /*6ee0*/  FFMA R0, R27.reuse, R20, R0 ;  /* 0x000000141b007223 */ /* 0x040fe20000000000 */
[C---:B------:R-:W-:Y:S01]  /*6ef0*/  FMUL R12, R24.reuse, R16 ;  /* 0x00000010180c7220 */ /* 0x040fe20000400000 */
[C---:B------:R-:W-:Y:S01]  /*6f00*/  FMUL R3, R24.reuse, R6 ;  /* 0x0000000618037220 */ /* 0x040fe20000400000 */
[----:B------:R-:W-:Y:S02]  /*6f10*/  HADD2.F32 R16, -RZ, R29.H1_H1 ;  /* 0x3000001dff107230 */ /* 0x000fe40000004100 */
[C---:B------:R-:W-:Y:S01]  /*6f20*/  FFMA R2, R27.reuse, R21, R2 ;  /* 0x000000151b027223 */ /* 0x040fe20000000002 */
[C---:B------:R-:W-:Y:S01]  /*6f30*/  FMUL R7, R24.reuse, R7 ;  /* 0x0000000718077220 */ /* 0x040fe20000400000 */
[C---:B------:R-:W-:Y:S01]  /*6f40*/  FMUL R5, R24.reuse, R9 ;  /* 0x0000000918057220 */ /* 0x040fe20000400000 */
[C---:B------:R-:W-:Y:S01]  /*6f50*/  FFMA R3, R27.reuse, R26, R3 ;  /* 0x0000001a1b037223 */ /* 0x040fe20000000003 */
[C---:B------:R-:W-:Y:S01]  /*6f60*/  FMUL R9, R24.reuse, R13 ;  /* 0x0000000d18097220 */ /* 0x040fe20000400000 */
[----:B------:R-:W-:Y:S01]  /*6f70*/  FFMA R7, R27, R16, R7 ;  /* 0x000000101b077223 */ /* 0x000fe20000000007 */
[--C-:B------:R-:W-:Y:S02]  /*6f80*/  HADD2.F32 R16, -RZ, R30.reuse.H1_H1 ;  /* 0x3000001eff107230 */ /* 0x100fe40000004100 */
[C---:B------:R-:W-:Y:S01]  /*6f90*/  FMUL R6, R24.reuse, R10 ;  /* 0x0000000a18067220 */ /* 0x040fe20000400000 */
[C---:B------:R-:W-:Y:S01]  /*6fa0*/  FMUL R13, R24.reuse, R17 ;  /* 0x00000011180d7220 */ /* 0x040fe20000400000 */
[----:B------:R-:W-:Y:S02]  /*6fb0*/  HADD2.F32 R17, -RZ, R30.H0_H0 ;  /* 0x2000001eff117230 */ /* 0x000fe40000004100 */
[C---:B------:R-:W-:Y:S01]  /*6fc0*/  FMUL R10, R24.reuse, R14 ;  /* 0x0000000e180a7220 */ /* 0x040fe20000400000 */
[----:B------:R-:W-:Y:S01]  /*6fd0*/  FMUL R14, R24, R18 ;  /* 0x00000012180e7220 */ /* 0x000fe20000400000 */
[----:B------:R-:W-:Y:S01]  /*6fe0*/  F2FP.F16.F32.PACK_AB R32, R2, R0 ;  /* 0x000000000220723e */ /* 0x000fe200000000ff */
[--C-:B------:R-:W-:Y:S01]  /*6ff0*/  HADD2.F32 R18, -RZ, R31.reuse.H0_H0 ;  /* 0x2000001fff127230 */ /* 0x100fe20000004100 */
[----:B------:R-:W-:Y:S01]  /*7000*/  F2FP.F16.F32.PACK_AB R33, R7, R3 ;  /* 0x000000030721723e */ /* 0x000fe200000000ff */
[----:B------:R-:W-:Y:S02]  /*7010*/  HADD2.F32 R0, -RZ, R31.H1_H1 ;  /* 0x3000001fff007230 */ /* 0x000fe40000004100 */
[C---:B------:R-:W-:Y:S01]  /*7020*/  FMUL R11, R24.reuse, R11 ;  /* 0x0000000b180b7220 */ /* 0x040fe20000400000 */
[--C-:B------:R-:W-:Y:S02]  /*7030*/  HADD2.F32 R2, -RZ, R36.reuse.H0_H0 ;  /* 0x20000024ff027230 */ /* 0x100fe40000004100 */
[C---:B------:R-:W-:Y:S01]  /*7040*/  FFMA R4, R27.reuse, R17, R4 ;  /* 0x000000111b047223 */ /* 0x040fe20000000004 */
[----:B------:R-:W-:Y:S02]  /*7050*/  HADD2.F32 R3, -RZ, R36.H1_H1 ;  /* 0x30000024ff037230 */ /* 0x000fe40000004100 */
[C---:B------:R-:W-:Y:S01]  /*7060*/  FFMA R5, R27.reuse, R16, R5 ;  /* 0x000000101b057223 */ /* 0x040fe20000000005 */
[C---:B------:R-:W-:Y:S01]  /*7070*/  FFMA R6, R27.reuse, R18, R6 ;  /* 0x000000121b067223 */ /* 0x040fe20000000006 */
[C---:B------:R-:W-:Y:S01]  /*7080*/  FFMA R11, R27.reuse, R0, R11 ;  /* 0x000000001b0b7223 */ /* 0x040fe2000000000b */
[--C-:B------:R-:W-:Y:S02]  /*7090*/  HADD2.F32 R7, -RZ, R37.reuse.H0_H0 ;  /* 0x20000025ff077230 */ /* 0x100fe40000004100 */
[C---:B------:R-:W-:Y:S01]  /*70a0*/  FFMA R8, R27.reuse, R2, R8 ;  /* 0x000000021b087223 */ /* 0x040fe20000000008 */
[----:B------:R-:W-:Y:S02]  /*70b0*/  HADD2.F32 R0, -RZ, R37.H1_H1 ;  /* 0x30000025ff007230 */ /* 0x000fe40000004100 */
[----:B------:R-:W-:Y:S01]  /*70c0*/  FFMA R9, R27, R3, R9 ;  /* 0x000000031b097223 */ /* 0x000fe20000000009 */
[C---:B------:R-:W-:Y:S01]  /*70d0*/  FMUL R15, R24.reuse, R15 ;  /* 0x0000000f180f7220 */ /* 0x040fe20000400000 */
[--C-:B------:R-:W-:Y:S01]  /*70e0*/  HADD2.F32 R2, -RZ, R38.reuse.H0_H0 ;  /* 0x20000026ff027230 */ /* 0x100fe20000004100 */
[----:B------:R-:W-:Y:S01]  /*70f0*/  F2FP.F16.F32.PACK_AB R34, R5, R4 ;  /* 0x000000040522723e */ /* 0x000fe200000000ff */
[----:B------:R-:W-:Y:S02]  /*7100*/  HADD2.F32 R3, -RZ, R38.H1_H1 ;  /* 0x30000026ff037230 */ /* 0x000fe40000004100 */
[C---:B------:R-:W-:Y:S01]  /*7110*/  FFMA R10, R27.reuse, R7, R10 ;  /* 0x000000071b0a7223 */ /* 0x040fe2000000000a */
[--C-:B------:R-:W-:Y:S02]  /*7120*/  HADD2.F32 R4, -RZ, R39.reuse.H0_H0 ;  /* 0x20000027ff047230 */ /* 0x100fe40000004100 */
[C---:B------:R-:W-:Y:S01]  /*7130*/  FFMA R15, R27.reuse, R0, R15 ;  /* 0x000000001b0f7223 */ /* 0x040fe2000000000f */
[----:B------:R-:W-:Y:S02]  /*7140*/  HADD2.F32 R5, -RZ, R39.H1_H1 ;  /* 0x30000027ff057230 */ /* 0x000fe40000004100 */
[----:B------:R-:W-:Y:S01]  /*7150*/  FMUL R19, R24, R19 ;  /* 0x0000001318137220 */ /* 0x000fe20000400000 */
[C---:B------:R-:W-:Y:S01]  /*7160*/  FFMA R12, R27.reuse, R2, R12 ;  /* 0x000000021b0c7223 */ /* 0x040fe2000000000c */
[C---:B------:R-:W-:Y:S01]  /*7170*/  FFMA R13, R27.reuse, R3, R13 ;  /* 0x000000031b0d7223 */ /* 0x040fe2000000000d */
[C---:B------:R-:W-:Y:S01]  /*7180*/  FFMA R14, R27.reuse, R4, R14 ;  /* 0x000000041b0e7223 */ /* 0x040fe2000000000e */
[----:B------:R-:W-:Y:S01]  /*7190*/  FFMA R19, R27, R5, R19 ;  /* 0x000000051b137223 */ /* 0x000fe20000000013 */
[----:B------:R-:W-:Y:S02]  /*71a0*/  F2FP.F16.F32.PACK_AB R35, R11, R6 ;  /* 0x000000060b23723e */ /* 0x000fe400000000ff */
[----:B------:R-:W-:Y:S02]  /*71b0*/  F2FP.F16.F32.PACK_AB R8, R9, R8 ;  /* 0x000000080908723e */ /* 0x000fe400000000ff */
[----:B------:R-:W-:Y:S01]  /*71c0*/  F2FP.F16.F32.PACK_AB R9, R15, R10 ;  /* 0x0000000a0f09723e */ /* 0x000fe200000000ff */
[----:B------:R1:W-:Y:S01]  /*71d0*/  STSM.16.M88.4 [R66+0x200], R32 ;  /* 0x0002002042007844 */ /* 0x0003e20000000200 */
[----:B------:R-:W-:Y:S02]  /*71e0*/  F2FP.F16.F32.PACK_AB R10, R13, R12 ;  /* 0x0000000c0d0a723e */ /* 0x000fe400000000ff */
[----:B------:R-:W-:Y:S05]  /*71f0*/  F2FP.F16.F32.PACK_AB R11, R19, R14 ;  /* 0x0000000e130b723e */ /* 0x000fea00000000ff */
[----:B------:R1:W-:Y:S01]  /*7200*/  STSM.16.M88.4 [R65+0x200], R8 ;  /* 0x0002000841007844 */ /* 0x0003e20000000200 */
[----:B------:R-:W-:Y:S01]  /*7210*/  @!PT LDS RZ, [RZ] ;  /* 0x00000000fffff984 */ /* 0x000fe20000000800 */
[----:B------:R-:W-:Y:S01]  /*7220*/  @!PT LDS RZ, [RZ] ;  /* 0x00000000fffff984 */ /* 0x000fe20000000800 */
[----:B------:R-:W-:Y:S01]  /*7230*/  @!PT LDS RZ, [RZ] ;  /* 0x00000000fffff984 */ /* 0x000fe20000000800 */
[----:B------:R-:W-:Y:S01]  /*7240*/  @!PT LDS RZ, [RZ] ;  /* 0x00000000fffff984 */ /* 0x000fe20000000800 */
[----:B------:R2:W-:Y:S07]  /*7250*/  MEMBAR.ALL.CTA ;  /* 0x0000000000007992 */ /* 0x0005ee0000008000 */
[----:B--2---:R-:W2:Y:S02]  /*7260*/  FENCE.VIEW.ASYNC.S ;  /* 0x00000000000073c6 */ /* 0x004ea40000000000 */
[----:B--2---:R-:W-:Y:S06]  /*7270*/  BAR.SYNC.DEFER_BLOCKING 0x1, 0x80 ;  /* 0x0042000000007b1d */ /* 0x004fec0000010000 */
[----:B------:R-:W-:Y:S05]  /*7280*/  @P1 BRA `(.L_x_95) ;  /* 0x0000000000281947 */ /* 0x000fea0003800000 */
[----:B------:R-:W2:Y:S01]  /*7290*/  LDCU.64 UR6, c[0x0][0x348] ;  /* 0x00006900ff0677ac */ /* 0x000ea20008000a00 */
[----:B------:R-:W-:Y:S01]  /*72a0*/  UIADD3 UR4, UPT, UPT, UR48, 0x200, URZ ;  /* 0x0000020030047890 */ /* 0x000fe2000fffe0ff */
[----:B------:R-:W-:Y:S05]  /*72b0*/  UMOV UR41, UR51 ;  /* 0x0000003300297c82 */ /* 0x000fea0008000000 */
[----:B------:R-:W-:Y:S04]  /*72c0*/  MOV R60, UR4 ;  /* 0x00000004003c7c02 */ /* 0x000fe80008000f00 */
[----:B------:R-:W-:Y:S01]  /*72d0*/  R2UR UR40, R60 ;  /* 0x000000003c2872ca */ /* 0x000fe200000e0000 */
[----:B--2---:R-:W-:Y:S04]  /*72e0*/  UIADD3 UR4, UP0, UPT, UR6, 0x680, URZ ;  /* 0x0000068006047890 */ /* 0x004fe8000ff1e0ff */
[----:B------:R-:W-:Y:S09]  /*72f0*/  UIADD3.X UR5, UPT, UPT, URZ, UR7, URZ, UP0, !UPT ;  /* 0x00000007ff057290 */ /* 0x000ff200087fe4ff */
[----:B------:R2:W-:Y:S01]  /*7300*/  UTMASTG.4D [UR40], [UR4] ;  /* 0x00000028040073b5 */ /* 0x0005e20008018000 */
[----:B------:R0:W-:Y:S01]  /*7310*/  UTMACMDFLUSH ;  /* 0x00000000000079b7 */ /* 0x0001e20000000000 */
[----:B--2---:R-:W-:Y:S04]  /*7320*/  DEPBAR.LE SB0, 0x1 ;  /* 0x000080400000791a */ /* 0x004fe80000000000 */
.L_x_95:
[----:B------:R-:W-:Y:S05]  /*7330*/  BSYNC.RECONVERGENT B0 ;  /* 0x0000000000007941 */ /* 0x000fea0003800200 */
.L_x_94:
[----:B------:R-:W-:Y:S01]  /*7340*/  BAR.SYNC.DEFER_BLOCKING 0x1, 0x80 ;  /* 0x0042000000007b1d */ /* 0x000fe20000010000 */
[----:B------:R-:W-:Y:S01]  /*7350*/  LEA R4, R68, UR48, 0x3 ;  /* 0x0000003044047c11 */ /* 0x000fe2000f8e18ff */
[----:B------:R-:W-:Y:S01]  /*7360*/  UISETP.NE.AND UP0, UPT, UR53, URZ, UPT ;  /* 0x000000ff3500728c */ /* 0x000fe2000bf05270 */
[----:B------:R-:W-:Y:S08]  /*7370*/  @P0 SHF.L.U32 R3, R52, 0x1f, RZ ;  /* 0x0000001f34030819 */ /* 0x000ff000000006ff */
[----:B------:R-:W-:Y:S05]  /*7380*/  BRA.U !UP0, `(.L_x_96) ;  /* 0x0000000108287547 */ /* 0x000fea000b800000 */
[----:B------:R-:W2:Y:S01]  /*7390*/  S2R R0, SR_CgaCtaId ;  /* 0x0000000000007919 */ /* 0x000ea20000008800 */
[----:B------:R-:W-:Y:S01]  /*73a0*/  ISETP.NE.U32.OR P1, PT, R63, 0x1, !P6 ;  /* 0x000000013f00780c */ /* 0x000fe20007725470 */
[----:B------:R-:W-:Y:S01]  /*73b0*/  IMAD.U32 R2, RZ, RZ, UR50 ;  /* 0x00000032ff027e24 */ /* 0x000fe2000f8e00ff */
[----:B------:R-:W-:Y:S04]  /*73c0*/  UIADD3 UR4, UPT, UPT, UR50, 0x1, URZ ;  /* 0x0000000132047890 */ /* 0x000fe8000fffe0ff */
[----:B------:R-:W-:Y:S04]  /*73d0*/  UISETP.NE.AND UP0, UPT, UR4, 0x4, UPT ;  /* 0x000000040400788c */ /* 0x000fe8000bf05270 */
[----:B------:R-:W-:Y:S03]  /*73e0*/  USEL UR50, UR4, URZ, UP0 ;  /* 0x000000ff04327287 */ /* 0x000fe60008000000 */
[----:B------:R-:W-:Y:S05]  /*73f0*/  @P1 LEA R2, R2, UR48, 0x3 ;  /* 0x0000003002021c11 */ /* 0x000fea000f8e18ff */
[----:B------:R-:W-:Y:S05]  /*7400*/  @P1 VIADD R2, R2, 0xa0 ;  /* 0x000000a002021836 */ /* 0x000fea0000000000 */
[----:B--2---:R-:W-:Y:S04]  /*7410*/  @P1 PRMT R0, R0, 0x654, R2 ;  /* 0x0000065400001816 */ /* 0x004fe80000000002 */
[----:B------:R2:W-:Y:S03]  /*7420*/  @P1 SYNCS.ARRIVE.TRANS64.RED.A1T0 RZ, [R0+URZ], RZ ;  /* 0x000000ff00ff19a7 */ /* 0x0005e600081004ff */
.L_x_96:
[----:B------:R-:W4:Y:S01]  /*7430*/  @P0 SYNCS.PHASECHK.TRANS64.TRYWAIT P1, [R4+URZ+0x80], R3 ;  /* 0x00008003040005a7 */ /* 0x000f2200080211ff */
[----:B------:R-:W-:Y:S01]  /*7440*/  BSSY B1, `(.L_x_97) ;  /* 0x0000012000017945 */ /* 0x000fe20003800000 */
[----:B----4-:R-:W-:Y:S03]  /*7450*/  @P0 SEL R70, RZ, 0x1, !P1 ;  /* 0x00000001ff460807 */ /* 0x010fe60004800000 */
[----:B------:R-:W-:Y:S05]  /*7460*/  @!P0 BRA `(.L_x_98) ;  /* 0x00000000003c8947 */ /* 0x000fea0003800000 */
[----:B------:R-:W-:Y:S01]  /*7470*/  ISETP.NE.U32.AND P0, PT, R71, 0x1, PT ;  /* 0x000000014700780c */ /* 0x000fe20003f05070 */
[----:B------:R-:W-:Y:S01]  /*7480*/  BSSY B0, `(.L_x_99) ;  /* 0x0000008000007945 */ /* 0x000fe20003800000 */
[----:B------:R-:W-:Y:S11]  /*7490*/  ISETP.NE.AND P1, PT, R70, RZ, PT ;  /* 0x000000ff4600720c */ /* 0x000ff60003f25270 */
[----:B------:R-:W-:Y:S04]  /*74a0*/  @P0 IMAD R3, R68, 0x1000, R69 ;  /* 0x0000100044030824 */ /* 0x000fe800078e0245 */
[----:B------:R-:W-:Y:S01]  /*74b0*/  @P0 VIADD R2, R3, UR48 ;  /* 0x0000003003020c36 */ /* 0x000fe20008000000 */
[----:B------:R-:W-:Y:S06]  /*74c0*/  @P1 BRA `(.L_x_100) ;  /* 0x00000000000c1947 */ /* 0x000fec0003800000 */
[----:B--2---:R-:W-:Y:S04]  /*74d0*/  SHF.L.U32 R0, R52, 0x1f, RZ ;  /* 0x0000001f34007819 */ /* 0x004fe800000006ff */
[----:B------:R-:W2:Y:S02]  /*74e0*/  SYNCS.PHASECHK.TRANS64.TRYWAIT P1, [R4+URZ+0x80], R0 ;  /* 0x00008000040075a7 */ /* 0x000ea400080211ff */
[----:B--2---:R-:W-:Y:S05]  /*74f0*/  @!P1 BRA `(.L_x_101) ;  /* 0x0000002400889947 */ /* 0x004fea0003800000 */
.L_x_100:
[----:B------:R-:W-:Y:S05]  /*7500*/  BSYNC B0 ;  /* 0x0000000000007941 */ /* 0x000fea0003800000 */
.L_x_99:
[----:B------:R-:W-:Y:S01]  /*7510*/  @P0 IADD3 R2, PT, PT, R61, R2, RZ ;  /* 0x000000023d020210 */ /* 0x000fe20007ffe0ff */
[----:B------:R-:W-:Y:S05]  /*7520*/  @P0 WARPSYNC.ALL ;  /* 0x0000000000000948 */ /* 0x000fea0003800000 */
[----:B------:R4:W1:Y:S01]  /*7530*/  @P0 LDSM.16.M88.4 R28, [R3+UR48+0x200] ;  /* 0x00020030031c083b */ /* 0x0008620008000200 */
[----:B------:R-:W-:Y:S03]  /*7540*/  IADD3 R68, PT, PT, R68, 0x1, RZ ;  /* 0x0000000144447810 */ /* 0x000fe60007ffe0ff */
[----:B------:R4:W1:Y:S04]  /*7550*/  @P0 LDSM.16.M88.4 R36, [R2+0x200] ;  /* 0x000200000224083b */ /* 0x0008680000000200 */
.L_x_98:
[----:B------:R-:W-:Y:S05]  /*7560*/  BSYNC B1 ;  /* 0x0000000000017941 */ /* 0x000fea0003800000 */
.L_x_97:
[----:B--2---:R-:W-:Y:S05]  /*7570*/  VIADD R0, R25, 0x20 ;  /* 0x0000002019007836 */ /* 0x004fea0000000000 */
[----:B------:R-:W-:Y:S04]  /*7580*/  SHF.R.U32.HI R0, RZ, 0x15, R0 ;  /* 0x00000015ff007819 */ /* 0x000fe80000011600 */
[----:B------:R-:W-:Y:S11]  /*7590*/  LOP3.LUT P0, RZ, R0, 0x3, R56, 0x48, !PT ;  /* 0x0000000300ff7812 */ /* 0x000ff60007804838 */
[----:B------:R-:W-:Y:S02]  /*75a0*/  @!UPT UIADD3 URZ, UPT, UPT, URZ, URZ, URZ ;  /* 0x000000fffffff290 */ /* 0x000fe4000fffe0ff */
[----:B------:R-:W-:Y:S05]  /*75b0*/  @!P0 BRA `(.L_x_102) ;  /* 0x0000000000408947 */ /* 0x000fea0003800000 */
[----:B------:R-:W2:Y:S01]  /*75c0*/  LDCU.64 UR8, c[0x4][0x70] ;  /* 0x01000e00ff0877ac */ /* 0x000ea20008000a00 */
[----:B----4-:R-:W-:Y:S01]  /*75d0*/  MOV R3, 0x0 ;  /* 0x0000000000037802 */ /* 0x010fe20000000f00 */
[----:B------:R-:W-:Y:S02]  /*75e0*/  HFMA2 R12, -RZ, RZ, 0, 5.9604644775390625e-08 ;  /* 0x00000001ff0c7431 */ /* 0x000fe400000001ff */
[----:B-1----:R-:W-:Y:S02]  /*75f0*/  IMAD.MOV.U32 R8, RZ, RZ, 0x192 ;  /* 0x00000192ff087424 */ /* 0x002fe400078e00ff */
[----:B------:R-:W-:Y:S01]  /*7600*/  IMAD.MOV.U32 R13, RZ, RZ, RZ ;  /* 0x000000ffff0d7224 */ /* 0x000fe200078e00ff */
[----:B------:R-:W1:Y:S01]  /*7610*/  LDCU.64 UR6, c[0x4][0x78] ;  /* 0x01000f00ff0677ac */ /* 0x000e620008000a00 */
[----:B------:R-:W4:Y:S01]  /*7620*/  LDC.64 R2, c[0x4][R3] ;  /* 0x0100000003027b82 */ /* 0x000f220000000a00 */
[----:B------:R-:W5:Y:S01]  /*7630*/  LDCU.64 UR4, c[0x4][0x10] ;  /* 0x01000200ff0477ac */ /* 0x000f620008000a00 */
[----:B--2---:R-:W-:Y:S01]  /*7640*/  MOV R5, UR9 ;  /* 0x0000000900057c02 */ /* 0x004fe20008000f00 */
[----:B------:R-:W-:Y:S01]  /*7650*/  IMAD.U32 R4, RZ, RZ, UR8 ;  /* 0x00000008ff047e24 */ /* 0x000fe2000f8e00ff */
[----:B-1----:R-:W-:Y:S01]  /*7660*/  MOV R7, UR7 ;  /* 0x0000000700077c02 */ /* 0x002fe20008000f00 */
[----:B------:R-:W-:Y:S01]  /*7670*/  IMAD.U32 R6, RZ, RZ, UR6 ;  /* 0x00000006ff067e24 */ /* 0x000fe2000f8e00ff */
[----:B-----5:R-:W-:Y:S01]  /*7680*/  MOV R11, UR5 ;  /* 0x00000005000b7c02 */ /* 0x020fe20008000f00 */
[----:B------:R-:W-:Y:S02]  /*7690*/  IMAD.U32 R10, RZ, RZ, UR4 ;  /* 0x00000004ff0a7e24 */ /* 0x000fe4000f8e00ff */
[----:B------:R-:W-:Y:S07]  /*76a0*/  LEPC R20, `(.L_x_102) ;  /* 0x000000001014794e */ /* 0x000fee0000000000 */
[----:B---34-:R-:W-:Y:S05]  /*76b0*/  CALL.ABS.NOINC R2 ;  /* 0x0000000002007343 */ /* 0x018fea0003c00000 */
.L_x_102:
[----:B------:R-:W-:Y:S01]  /*76c0*/  ISETP.NE.AND P6, PT, R64, RZ, PT ;  /* 0x000000ff4000720c */ /* 0x000fe20003fc5270 */
[----:B------:R-:W-:Y:S05]  /*76d0*/  WARPSYNC.ALL ;  /* 0x0000000000007948 */ /* 0x000fea0003800000 */
[----:B------:R-:W-:Y:S01]  /*76e0*/  R2UR UR4, R25 ;  /* 0x00000000190472ca */ /* 0x000fe200000e0000 */
[--C-:B-1--4-:R-:W-:Y:S01]  /*76f0*/  HADD2.F32 R3, -RZ, R28.reuse.H0_H0 ;  /* 0x2000001cff037230 */ /* 0x112fe20000004100 */
[----:B------:R-:W1:Y:S01]  /*7700*/  S2R R72, SR_CgaCtaId ;  /* 0x0000000000487919 */ /* 0x000e620000008800 */
[--C-:B------:R-:W-:Y:S01]  /*7710*/  HADD2.F32 R20, -RZ, R29.reuse.H0_H0 ;  /* 0x2000001dff147230 */ /* 0x100fe20000004100 */
[----:B------:R-:W-:Y:S01]  /*7720*/  ISETP.NE.U32.OR P0, PT, R63, 0x1, !P6 ;  /* 0x000000013f00780c */ /* 0x000fe20007705470 */
[----:B------:R-:W-:Y:S01]  /*7730*/  HADD2.F32 R21, -RZ, R29.H1_H1 ;  /* 0x3000001dff157230 */ /* 0x000fe20000004100 */
[----:B------:R-:W-:Y:S01]  /*7740*/  ISETP.NE.AND P1, PT, R54, RZ, PT ;  /* 0x000000ff3600720c */ /* 0x000fe20003f25270 */
[----:B------:R-:W-:Y:S06]  /*7750*/  BSSY.RECONVERGENT B0, `(.L_x_103) ;  /* 0x000004f000007945 */ /* 0x000fec0003800200 */
[----:B------:R-:W2:Y:S02]  /*7760*/  LDTM.16dp256bit.x4 R4, tmem[UR4+0x20] ;  /* 0x00002004000479ee */ /* 0x000ea40008120000 */
[C---:B--2---:R-:W-:Y:S01]  /*7770*/  FMUL R0, R24.reuse, R4 ;  /* 0x0000000418007220 */ /* 0x044fe20000400000 */
[----:B------:R-:W-:Y:S02]  /*7780*/  HADD2.F32 R4, -RZ, R28.H1_H1 ;  /* 0x3000001cff047230 */ /* 0x000fe40000004100 */
[C---:B------:R-:W-:Y:S01]  /*7790*/  FMUL R2, R24.reuse, R5 ;  /* 0x0000000518027220 */ /* 0x040fe20000400000 */
[C---:B------:R-:W-:Y:S01]  /*77a0*/  FMUL R7, R24.reuse, R7 ;  /* 0x0000000718077220 */ /* 0x040fe20000400000 */
[C---:B------:R-:W-:Y:S01]  /*77b0*/  FFMA R0, R27.reuse, R3, R0 ;  /* 0x000000031b007223 */ /* 0x040fe20000000000 */
[C---:B------:R-:W-:Y:S01]  /*77c0*/  FMUL R3, R24.reuse, R6 ;  /* 0x0000000618037220 */ /* 0x040fe20000400000 */
[C---:B------:R-:W-:Y:S01]  /*77d0*/  FFMA R2, R27.reuse, R4, R2 ;  /* 0x000000041b027223 */ /* 0x040fe20000000002 */
[C---:B------:R-:W-:Y:S01]  /*77e0*/  FMUL R4, R24.reuse, R8 ;  /* 0x0000000818047220 */ /* 0x040fe20000400000 */
[----:B------:R-:W-:Y:S01]  /*77f0*/  FMUL R5, R24, R9 ;  /* 0x0000000918057220 */ /* 0x000fe20000400000 */
[C---:B------:R-:W-:Y:S01]  /*7800*/  FFMA R3, R27.reuse, R20, R3 ;  /* 0x000000141b037223 */ /* 0x040fe20000000003 */
[----:B------:R-:W-:Y:S01]  /*7810*/  FFMA R7, R27, R21, R7 ;  /* 0x000000151b077223 */ /* 0x000fe20000000007 */
[----:B------:R-:W-:Y:S01]  /*7820*/  F2FP.F16.F32.PACK_AB R32, R2, R0 ;  /* 0x000000000220723e */ /* 0x000fe200000000ff */
[--C-:B------:R-:W-:Y:S02]  /*7830*/  HADD2.F32 R0, -RZ, R30.reuse.H0_H0 ;  /* 0x2000001eff007230 */ /* 0x100fe40000004100 */
[C---:B------:R-:W-:Y:S01]  /*7840*/  FMUL R8, R24.reuse, R12 ;  /* 0x0000000c18087220 */ /* 0x040fe20000400000 */
[----:B------:R-:W-:Y:S01]  /*7850*/  HADD2.F32 R2, -RZ, R30.H1_H1 ;  /* 0x3000001eff027230 */ /* 0x000fe20000004100 */
[----:B------:R-:W-:Y:S01]  /*7860*/  F2FP.F16.F32.PACK_AB R33, R7, R3 ;  /* 0x000000030721723e */ /* 0x000fe200000000ff */
[C---:B------:R-:W-:Y:S01]  /*7870*/  FMUL R9, R24.reuse, R13 ;  /* 0x0000000d18097220 */ /* 0x040fe20000400000 */
[C---:B------:R-:W-:Y:S01]  /*7880*/  FMUL R12, R24.reuse, R16 ;  /* 0x00000010180c7220 */ /* 0x040fe20000400000 */
[C---:B------:R-:W-:Y:S01]  /*7890*/  FMUL R13, R24.reuse, R17 ;  /* 0x00000011180d7220 */ /* 0x040fe20000400000 */
[--C-:B------:R-:W-:Y:S02]  /*78a0*/  HADD2.F32 R16, -RZ, R31.reuse.H0_H0 ;  /* 0x2000001fff107230 */ /* 0x100fe40000004100 */
[C---:B------:R-:W-:Y:S01]  /*78b0*/  FFMA R4, R27.reuse, R0, R4 ;  /* 0x000000001b047223 */ /* 0x040fe20000000004 */
[C---:B------:R-:W-:Y:S01]  /*78c0*/  FMUL R6, R24.reuse, R10 ;  /* 0x0000000a18067220 */ /* 0x040fe20000400000 */
[----:B------:R-:W-:Y:S02]  /*78d0*/  HADD2.F32 R17, -RZ, R31.H1_H1 ;  /* 0x3000001fff117230 */ /* 0x000fe40000004100 */
[C---:B------:R-:W-:Y:S01]  /*78e0*/  FFMA R5, R27.reuse, R2, R5 ;  /* 0x000000021b057223 */ /* 0x040fe20000000005 */
[C---:B------:R-:W-:Y:S01]  /*78f0*/  FMUL R11, R24.reuse, R11 ;  /* 0x0000000b180b7220 */ /* 0x040fe20000400000 */
[--C-:B------:R-:W-:Y:S02]  /*7900*/  HADD2.F32 R0, -RZ, R36.reuse.H0_H0 ;  /* 0x20000024ff007230 */ /* 0x100fe40000004100 */
[----:B------:R-:W-:Y:S01]  /*7910*/  FFMA R6, R27, R16, R6 ;  /* 0x000000101b067223 */ /* 0x000fe20000000006 */
[----:B------:R-:W-:Y:S01]  /*7920*/  HADD2.F32 R2, -RZ, R36.H1_H1 ;  /* 0x30000024ff027230 */ /* 0x000fe20000004100 */
[----:B------:R-:W-:Y:S01]  /*7930*/  F2FP.F16.F32.PACK_AB R34, R5, R4 ;  /* 0x000000040522723e */ /* 0x000fe200000000ff */
[--C-:B------:R-:W-:Y:S02]  /*7940*/  HADD2.F32 R3, -RZ, R37.reuse.H0_H0 ;  /* 0x20000025ff037230 */ /* 0x100fe40000004100 */
[C---:B------:R-:W-:Y:S01]  /*7950*/  FMUL R10, R24.reuse, R14 ;  /* 0x0000000e180a7220 */ /* 0x040fe20000400000 */
[C---:B------:R-:W-:Y:S01]  /*7960*/  FFMA R11, R27.reuse, R17, R11 ;  /* 0x000000111b0b7223 */ /* 0x040fe2000000000b */
[C---:B------:R-:W-:Y:S01]  /*7970*/  FFMA R8, R27.reuse, R0, R8 ;  /* 0x000000001b087223 */ /* 0x040fe20000000008 */
[C---:B------:R-:W-:Y:S01]  /*7980*/  FFMA R9, R27.reuse, R2, R9 ;  /* 0x000000021b097223 */ /* 0x040fe20000000009 */
[----:B------:R-:W-:Y:S02]  /*7990*/  HADD2.F32 R0, -RZ, R37.H1_H1 ;  /* 0x30000025ff007230 */ /* 0x000fe40000004100 */
[----:B------:R-:W-:Y:S01]  /*79a0*/  FFMA R10, R27, R3, R10 ;  /* 0x000000031b0a7223 */ /* 0x000fe2000000000a */
[----:B------:R-:W-:Y:S01]  /*79b0*/  F2FP.F16.F32.PACK_AB R35, R11, R6 ;  /* 0x000000060b23723e */ /* 0x000fe200000000ff */
[C---:B------:R-:W-:Y:S01]  /*79c0*/  FMUL R15, R24.reuse, R15 ;  /* 0x0000000f180f7220 */ /* 0x040fe20000400000 */
[--C-:B------:R-:W-:Y:S02]  /*79d0*/  HADD2.F32 R2, -RZ, R38.reuse.H0_H0 ;  /* 0x20000026ff027230 */ /* 0x100fe40000004100 */
[C---:B------:R-:W-:Y:S01]  /*79e0*/  FMUL R14, R24.reuse, R18 ;  /* 0x00000012180e7220 */ /* 0x040fe20000400000 */
[----:B------:R-:W-:Y:S01]  /*79f0*/  HADD2.F32 R3, -RZ, R38.H1_H1 ;  /* 0x30000026ff037230 */ /* 0x000fe20000004100 */
[----:B------:R2:W-:Y:S01]  /*7a00*/  STSM.16.M88.4 [R66+0x1200], R32 ;  /* 0x0012002042007844 */ /* 0x0005e20000000200 */
[----:B------:R-:W-:Y:S01]  /*7a10*/  F2FP.F16.F32.PACK_AB R8, R9, R8 ;  /* 0x000000080908723e */ /* 0x000fe200000000ff */
[--C-:B------:R-:W-:Y:S02]  /*7a20*/  HADD2.F32 R4, -RZ, R39.reuse.H0_H0 ;  /* 0x20000027ff047230 */ /* 0x100fe40000004100 */
[C---:B------:R-:W-:Y:S01]  /*7a30*/  FFMA R15, R27.reuse, R0, R15 ;  /* 0x000000001b0f7223 */ /* 0x040fe2000000000f */
[----:B------:R-:W-:Y:S01]  /*7a40*/  MOV R0, UR50 ;  /* 0x0000003200007c02 */ /* 0x000fe20008000f00 */
        /* <DEDUP_REMOVED lines=8> */
[----:B------:R-:W-:Y:S02]  /*7ad0*/  F2FP.F16.F32.PACK_AB R11, R19, R14 ;  /* 0x0000000e130b723e */ /* 0x000fe400000000ff */
[----:B------:R-:W-:Y:S02]  /*7ae0*/  @P0 LEA R0, R0, UR48, 0x3 ;  /* 0x0000003000000c11 */ /* 0x000fe4000f8e18ff */
[----:B------:R-:W-:Y:S01]  /*7af0*/  LEA R2, R68, UR48, 0x3 ;  /* 0x0000003044027c11 */ /* 0x000fe2000f8e18ff */
[----:B------:R2:W-:Y:S01]  /*7b00*/  STSM.16.M88.4 [R65+0x1200], R8 ;  /* 0x0012000841007844 */ /* 0x0005e20000000200 */
[----:B------:R-:W-:Y:S02]  /*7b10*/  @P0 IADD3 R0, PT, PT, R0, 0xa0, RZ ;  /* 0x000000a000000810 */ /* 0x000fe40007ffe0ff */
[----:B------:R-:W-:Y:S01]  /*7b20*/  @P0 SHF.L.U32 R3, R52, 0x1f, RZ ;  /* 0x0000001f34030819 */ /* 0x000fe200000006ff */
[----:B------:R-:W-:Y:S01]  /*7b30*/  @!PT LDS RZ, [RZ] ;  /* 0x00000000fffff984 */ /* 0x000fe20000000800 */
[----:B------:R-:W-:Y:S01]  /*7b40*/  @!PT LDS RZ, [RZ] ;  /* 0x00000000fffff984 */ /* 0x000fe20000000800 */
[----:B------:R-:W-:Y:S01]  /*7b50*/  @!PT LDS RZ, [RZ] ;  /* 0x00000000fffff984 */ /* 0x000fe20000000800 */
[----:B------:R-:W-:Y:S01]  /*7b60*/  @!PT LDS RZ, [RZ] ;  /* 0x00000000fffff984 */ /* 0x000fe20000000800 */
[----:B------:R4:W-:Y:S06]  /*7b70*/  MEMBAR.ALL.CTA ;  /* 0x0000000000007992 */ /* 0x0009ec0000008000 */
[----:B----4-:R-:W4:Y:S01]  /*7b80*/  FENCE.VIEW.ASYNC.S ;  /* 0x00000000000073c6 */ /* 0x010f220000000000 */
[----:B-1----:R-:W-:Y:S01]  /*7b90*/  @P0 PRMT R0, R72, 0x654, R0 ;  /* 0x0000065448000816 */ /* 0x002fe20000000000 */
[----:B----4-:R-:W-:Y:S06]  /*7ba0*/  BAR.SYNC.DEFER_BLOCKING 0x1, 0x80 ;  /* 0x0042000000007b1d */ /* 0x010fec0000010000 */
[----:B------:R-:W-:Y:S05]  /*7bb0*/  @P1 BRA `(.L_x_104) ;  /* 0x0000000000201947 */ /* 0x000fea0003800000 */
[----:B------:R-:W1:Y:S01]  /*7bc0*/  LDCU.64 UR6, c[0x0][0x348] ;  /* 0x00006900ff0677ac */ /* 0x000e620008000a00 */
[----:B------:R-:W-:Y:S02]  /*7bd0*/  UIADD3 UR40, UPT, UPT, UR48, 0x1200, URZ ;  /* 0x0000120030287890 */ /* 0x000fe4000fffe0ff */
[----:B------:R-:W-:Y:S02]  /*7be0*/  UIADD3 UR41, UPT, UPT, UR51, 0x20, URZ ;  /* 0x0000002033297890 */ /* 0x000fe4000fffe0ff */
[----:B-1----:R-:W-:Y:S04]  /*7bf0*/  UIADD3 UR4, UP0, UPT, UR6, 0x680, URZ ;  /* 0x0000068006047890 */ /* 0x002fe8000ff1e0ff */
[----:B------:R-:W-:Y:S09]  /*7c00*/  UIADD3.X UR5, UPT, UPT, URZ, UR7, URZ, UP0, !UPT ;  /* 0x00000007ff057290 */ /* 0x000ff200087fe4ff */
[----:B------:R1:W-:Y:S01]  /*7c10*/  UTMASTG.4D [UR40], [UR4] ;  /* 0x00000028040073b5 */ /* 0x0003e20008018000 */
[----:B------:R0:W-:Y:S01]  /*7c20*/  UTMACMDFLUSH ;  /* 0x00000000000079b7 */ /* 0x0001e20000000000 */
[----:B-1----:R-:W-:Y:S04]  /*7c30*/  DEPBAR.LE SB0, 0x1 ;  /* 0x000080400000791a */ /* 0x002fe80000000000 */
.L_x_104:
[----:B------:R-:W-:Y:S05]  /*7c40*/  BSYNC.RECONVERGENT B0 ;  /* 0x0000000000007941 */ /* 0x000fea0003800200 */
.L_x_103:
[----:B------:R-:W-:Y:S01]  /*7c50*/  BAR.SYNC.DEFER_BLOCKING 0x1, 0x80 ;  /* 0x0042000000007b1d */ /* 0x000fe20000010000 */
[----:B------:R-:W-:Y:S04]  /*7c60*/  UIADD3 UR4, UPT, UPT, UR50, 0x1, URZ ;  /* 0x0000000132047890 */ /* 0x000fe8000fffe0ff */
[----:B------:R-:W-:Y:S04]  /*7c70*/  UISETP.NE.AND UP0, UPT, UR4, 0x4, UPT ;  /* 0x000000040400788c */ /* 0x000fe8000bf05270 */
[----:B------:R-:W-:Y:S01]  /*7c80*/  USEL UR49, UR4, URZ, UP0 ;  /* 0x000000ff04317287 */ /* 0x000fe20008000000 */
[----:B------:R1:W-:Y:S01]  /*7c90*/  @P0 SYNCS.ARRIVE.TRANS64.RED.A1T0 RZ, [R0+URZ], RZ ;  /* 0x000000ff00ff09a7 */ /* 0x0003e200081004ff */
[----:B------:R-:W-:Y:S01]  /*7ca0*/  BSSY B1, `(.L_x_105) ;  /* 0x0000013000017945 */ /* 0x000fe20003800000 */
[----:B------:R-:W4:Y:S02]  /*7cb0*/  @P0 SYNCS.PHASECHK.TRANS64.TRYWAIT P1, [R2+URZ+0x80], R3 ;  /* 0x00008003020005a7 */ /* 0x000f2400080211ff */
[----:B----4-:R-:W-:Y:S01]  /*7cc0*/  @P0 SEL R70, RZ, 0x1, !P1 ;  /* 0x00000001ff460807 */ /* 0x010fe20004800000 */
[----:B-1----:R-:W-:Y:S06]  /*7cd0*/  @!P0 BRA `(.L_x_106) ;  /* 0x00000000003c8947 */ /* 0x002fec0003800000 */
[----:B------:R-:W-:Y:S01]  /*7ce0*/  ISETP.NE.U32.AND P0, PT, R71, 0x1, PT ;  /* 0x000000014700780c */ /* 0x000fe20003f05070 */
[----:B------:R-:W-:Y:S01]  /*7cf0*/  BSSY B0, `(.L_x_107) ;  /* 0x0000008000007945 */ /* 0x000fe20003800000 */
[----:B------:R-:W-:Y:S11]  /*7d00*/  ISETP.NE.AND P1, PT, R70, RZ, PT ;  /* 0x000000ff4600720c */ /* 0x000ff60003f25270 */
[----:B------:R-:W-:Y:S04]  /*7d10*/  @P0 IMAD R3, R68, 0x1000, R69 ;  /* 0x0000100044030824 */ /* 0x000fe800078e0245 */
[----:B------:R-:W-:Y:S01]  /*7d20*/  @P0 VIADD R0, R3, UR48 ;  /* 0x0000003003000c36 */ /* 0x000fe20008000000 */
[----:B------:R-:W-:Y:S06]  /*7d30*/  @P1 BRA `(.L_x_108) ;  /* 0x00000000000c1947 */ /* 0x000fec0003800000 */
[----:B------:R-:W-:Y:S04]  /*7d40*/  SHF.L.U32 R4, R52, 0x1f, RZ ;  /* 0x0000001f34047819 */ /* 0x000fe800000006ff */
[----:B------:R-:W1:Y:S02]  /*7d50*/  SYNCS.PHASECHK.TRANS64.TRYWAIT P1, [R2+URZ+0x80], R4 ;  /* 0x00008004020075a7 */ /* 0x000e6400080211ff */
[----:B-1----:R-:W-:Y:S05]  /*7d60*/  @!P1 BRA `(.L_x_109) ;  /* 0x0000001c00809947 */ /* 0x002fea0003800000 */
.L_x_108:
[----:B------:R-:W-:Y:S05]  /*7d70*/  BSYNC B0 ;  /* 0x0000000000007941 */ /* 0x000fea0003800000 */
.L_x_107:
[----:B------:R-:W-:Y:S01]  /*7d80*/  @P0 IADD3 R0, PT, PT, R61, R0, RZ ;  /* 0x000000003d000210 */ /* 0x000fe20007ffe0ff */
[----:B------:R-:W-:Y:S05]  /*7d90*/  @P0 WARPSYNC.ALL ;  /* 0x0000000000000948 */ /* 0x000fea0003800000 */
[----:B------:R4:W1:Y:S01]  /*7da0*/  @P0 LDSM.16.M88.4 R28, [R3+UR48+0x200] ;  /* 0x00020030031c083b */ /* 0x0008620008000200 */
[----:B------:R-:W-:Y:S03]  /*7db0*/  IADD3 R68, PT, PT, R68, 0x1, RZ ;  /* 0x0000000144447810 */ /* 0x000fe60007ffe0ff */
[----:B------:R4:W1:Y:S04]  /*7dc0*/  @P0 LDSM.16.M88.4 R36, [R0+0x200] ;  /* 0x000200000024083b */ /* 0x0008680000000200 */
.L_x_106:
[----:B------:R-:W-:Y:S05]  /*7dd0*/  BSYNC B1 ;  /* 0x0000000000017941 */ /* 0x000fea0003800000 */
.L_x_105:
[----:B----4-:R-:W-:Y:S05]  /*7de0*/  VIADD R0, R25, 0x40 ;  /* 0x0000004019007836 */ /* 0x010fea0000000000 */
[----:B------:R-:W-:Y:S04]  /*7df0*/  SHF.R.U32.HI R0, RZ, 0x15, R0 ;  /* 0x00000015ff007819 */ /* 0x000fe80000011600 */
[----:B------:R-:W-:Y:S11]  /*7e00*/  LOP3.LUT P0, RZ, R0, 0x3, R56, 0x48, !PT ;  /* 0x0000000300ff7812 */ /* 0x000ff60007804838 */
[----:B------:R-:W-:Y:S02]  /*7e10*/  @!UPT UIADD3 URZ, UPT, UPT, URZ, URZ, URZ ;  /* 0x000000fffffff290 */ /* 0x000fe4000fffe0ff */
[----:B------:R-:W-:Y:S05]  /*7e20*/  @!P0 BRA `(.L_x_110) ;  /* 0x0000000000408947 */ /* 0x000fea0003800000 */
[----:B------:R-:W4:Y:S01]  /*7e30*/  LDCU.64 UR8, c[0x4][0x70] ;  /* 0x01000e00ff0877ac */ /* 0x000f220008000a00 */
[----:B------:R-:W-:Y:S01]  /*7e40*/  MOV R3, 0x0 ;  /* 0x0000000000037802 */ /* 0x000fe20000000f00 */
[----:B------:R-:W-:Y:S02]  /*7e50*/  HFMA2 R12, -RZ, RZ, 0, 5.9604644775390625e-08 ;  /* 0x00000001ff0c7431 */ /* 0x000fe400000001ff */
[----:B--2---:R-:W-:Y:S02]  /*7e60*/  IMAD.MOV.U32 R8, RZ, RZ, 0x192 ;  /* 0x00000192ff087424 */ /* 0x004fe400078e00ff */
[----:B------:R-:W-:Y:S01]  /*7e70*/  IMAD.MOV.U32 R13, RZ, RZ, RZ ;  /* 0x000000ffff0d7224 */ /* 0x000fe200078e00ff */
[----:B------:R-:W2:Y:S01]  /*7e80*/  LDCU.64 UR6, c[0x4][0x78] ;  /* 0x01000f00ff0677ac */ /* 0x000ea20008000a00 */
[----:B-1----:R-:W1:Y:S01]  /*7e90*/  LDC.64 R2, c[0x4][R3] ;  /* 0x0100000003027b82 */ /* 0x002e620000000a00 */
[----:B------:R-:W5:Y:S01]  /*7ea0*/  LDCU.64 UR4, c[0x4][0x10] ;  /* 0x01000200ff0477ac */ /* 0x000f620008000a00 */
[----:B----4-:R-:W-:Y:S01]  /*7eb0*/  MOV R5, UR9 ;  /* 0x0000000900057c02 */ /* 0x010fe20008000f00 */
[----:B------:R-:W-:Y:S01]  /*7ec0*/  IMAD.U32 R4, RZ, RZ, UR8 ;  /* 0x00000008ff047e24 */ /* 0x000fe2000f8e00ff */
[----:B--2---:R-:W-:Y:S01]  /*7ed0*/  MOV R7, UR7 ;  /* 0x0000000700077c02 */ /* 0x004fe20008000f00 */
[----:B------:R-:W-:Y:S01]  /*7ee0*/  IMAD.U32 R6, RZ, RZ, UR6 ;  /* 0x00000006ff067e24 */ /* 0x000fe2000f8e00ff */
[----:B-----5:R-:W-:Y:S01]  /*7ef0*/  MOV R11, UR5 ;  /* 0x00000005000b7c02 */ /* 0x020fe20008000f00 */
[----:B------:R-:W-:Y:S02]  /*7f00*/  IMAD.U32 R10, RZ, RZ, UR4 ;  /* 0x00000004ff0a7e24 */ /* 0x000fe4000f8e00ff */
[----:B------:R-:W-:Y:S07]  /*7f10*/  LEPC R20, `(.L_x_110) ;  /* 0x000000001014794e */ /* 0x000fee0000000000 */
[----:B-1-3--:R-:W-:Y:S05]  /*7f20*/  CALL.ABS.NOINC R2 ;  /* 0x0000000002007343 */ /* 0x00afea0003c00000 */
.L_x_110:
[----:B------:R-:W-:Y:S01]  /*7f30*/  ISETP.NE.AND P6, PT, R64, RZ, PT ;  /* 0x000000ff4000720c */ /* 0x000fe20003fc5270 */
[----:B------:R-:W-:Y:S05]  /*7f40*/  WARPSYNC.ALL ;  /* 0x0000000000007948 */ /* 0x000fea0003800000 */
[----:B------:R-:W-:Y:S01]  /*7f50*/  R2UR UR4, R25 ;  /* 0x00000000190472ca */ /* 0x000fe200000e0000 */
[--C-:B-1----:R-:W-:Y:S01]  /*7f60*/  HADD2.F32 R3, -RZ, R28.reuse.H0_H0 ;  /* 0x2000001cff037230 */ /* 0x102fe20000004100 */
[----:B------:R-:W-:Y:S01]  /*7f70*/  ISETP.NE.U32.OR P0, PT, R63, 0x1, !P6 ;  /* 0x000000013f00780c */ /* 0x000fe20007705470 */
[--C-:B------:R-:W-:Y:S01]  /*7f80*/  HADD2.F32 R20, -RZ, R29.reuse.H0_H0 ;  /* 0x2000001dff147230 */ /* 0x100fe20000004100 */
[----:B------:R-:W-:Y:S01]  /*7f90*/  ISETP.NE.AND P1, PT, R54, RZ, PT ;  /* 0x000000ff3600720c */ /* 0x000fe20003f25270 */
[----:B------:R-:W-:Y:S01]  /*7fa0*/  HADD2.F32 R21, -RZ, R29.H1_H1 ;  /* 0x3000001dff157230 */ /* 0x000fe20000004100 */
[----:B------:R-:W-:Y:S07]  /*7fb0*/  BSSY.RECONVERGENT B0, `(.L_x_111) ;  /* 0x000004f000007945 */ /* 0x000fee0003800200 */
[----:B--2---:R-:W1:Y:S02]  /*7fc0*/  LDTM.16dp256bit.x4 R4, tmem[UR4+0x40] ;  /* 0x00004004000479ee */ /* 0x004e640008120000 */
[C---:B-1----:R-:W-:Y:S01]  /*7fd0*/  FMUL R0, R24.reuse, R4 ;  /* 0x0000000418007220 */ /* 0x042fe20000400000 */
[----:B------:R-:W-:Y:S02]  /*7fe0*/  HADD2.F32 R4, -RZ, R28.H1_H1 ;  /* 0x3000001cff047230 */ /* 0x000fe40000004100 */
[C---:B------:R-:W-:Y:S01]  /*7ff0*/  FMUL R2, R24.reuse, R5 ;  /* 0x0000000518027220 */ /* 0x040fe20000400000 */
[C---:B------:R-:W-:Y:S01]  /*8000*/  FMUL R7, R24.reuse, R7 ;  /* 0x0000000718077220 */ /* 0x040fe20000400000 */
[C---:B------:R-:W-:Y:S01]  /*8010*/  FFMA R0, R27.reuse, R3, R0 ;  /* 0x000000031b007223 */ /* 0x040fe20000000000 */
[C---:B------:R-:W-:Y:S01]  /*8020*/  FMUL R3, R24.reuse, R6 ;  /* 0x0000000618037220 */ /* 0x040fe20000400000 */
[C---:B------:R-:W-:Y:S01]  /*8030*/  FFMA R2, R27.reuse, R4, R2 ;  /* 0x000000041b027223 */ /* 0x040fe20000000002 */
[C---:B------:R-:W-:Y:S01]  /*8040*/  FMUL R4, R24.reuse, R8 ;  /* 0x0000000818047220 */ /* 0x040fe20000400000 */
[C---:B------:R-:W-:Y:S01]  /*8050*/  FMUL R8, R24.reuse, R12 ;  /* 0x0000000c18087220 */ /* 0x040fe20000400000 */
[----:B------:R-:W-:Y:S01]  /*8060*/  FMUL R12, R24, R16 ;  /* 0x00000010180c7220 */ /* 0x000fe20000400000 */
[C---:B------:R-:W-:Y:S01]  /*8070*/  FFMA R3, R27.reuse, R20, R3 ;  /* 0x000000141b037223 */ /* 0x040fe20000000003 */
[----:B------:R-:W-:Y:S01]  /*8080*/  F2FP.F16.F32.PACK_AB R32, R2, R0 ;  /* 0x000000000220723e */ /* 0x000fe200000000ff */
[--C-:B------:R-:W-:Y:S02]  /*8090*/  HADD2.F32 R16, -RZ, R30.reuse.H0_H0 ;  /* 0x2000001eff107230 */ /* 0x100fe40000004100 */
[C---:B------:R-:W-:Y:S01]  /*80a0*/  FMUL R5, R24.reuse, R9 ;  /* 0x0000000918057220 */ /* 0x040fe20000400000 */
[----:B------:R-:W-:Y:S02]  /*80b0*/  HADD2.F32 R0, -RZ, R30.H1_H1 ;  /* 0x3000001eff007230 */ /* 0x000fe40000004100 */
[C---:B------:R-:W-:Y:S01]  /*80c0*/  FFMA R7, R27.reuse, R21, R7 ;  /* 0x000000151b077223 */ /* 0x040fe20000000007 */
[--C-:B------:R-:W-:Y:S02]  /*80d0*/  HADD2.F32 R2, -RZ, R31.reuse.H0_H0 ;  /* 0x2000001fff027230 */ /* 0x100fe40000004100 */
[C---:B------:R-:W-:Y:S01]  /*80e0*/  FMUL R6, R24.reuse, R10 ;  /* 0x0000000a18067220 */ /* 0x040fe20000400000 */
[C---:B------:R-:W-:Y:S01]  /*80f0*/  FFMA R4, R27.reuse, R16, R4 ;  /* 0x000000101b047223 */ /* 0x040fe20000000004 */
[----:B------:R-:W-:Y:S01]  /*8100*/  FFMA R5, R27, R0, R5 ;  /* 0x000000001b057223 */ /* 0x000fe20000000005 */
[----:B------:R-:W-:Y:S01]  /*8110*/  F2FP.F16.F32.PACK_AB R33, R7, R3 ;  /* 0x000000030721723e */ /* 0x000fe200000000ff */
[----:B------:R-:W-:Y:S02]  /*8120*/  HADD2.F32 R16, -RZ, R31.H1_H1 ;  /* 0x3000001fff107230 */ /* 0x000fe40000004100 */
[----:B------:R-:W-:Y:S01]  /*8130*/  FFMA R6, R27, R2, R6 ;  /* 0x000000021b067223 */ /* 0x000fe20000000006 */
[C---:B------:R-:W-:Y:S01]  /*8140*/  FMUL R11, R24.reuse, R11 ;  /* 0x0000000b180b7220 */ /* 0x040fe20000400000 */
[----:B------:R-:W-:Y:S01]  /*8150*/  F2FP.F16.F32.PACK_AB R34, R5, R4 ;  /* 0x000000040522723e */ /* 0x000fe200000000ff */
[--C-:B------:R-:W-:Y:S02]  /*8160*/  HADD2.F32 R0, -RZ, R36.reuse.H0_H0 ;  /* 0x20000024ff007230 */ /* 0x100fe40000004100 */
[C---:B------:R-:W-:Y:S01]  /*8170*/  FMUL R9, R24.reuse, R13 ;  /* 0x0000000d18097220 */ /* 0x040fe20000400000 */
[----:B------:R-:W-:Y:S02]  /*8180*/  HADD2.F32 R2, -RZ, R36.H1_H1 ;  /* 0x30000024ff027230 */ /* 0x000fe40000004100 */
[C---:B------:R-:W-:Y:S01]  /*8190*/  FMUL R10, R24.reuse, R14 ;  /* 0x0000000e180a7220 */ /* 0x040fe20000400000 */
[--C-:B------:R-:W-:Y:S02]  /*81a0*/  HADD2.F32 R3, -RZ, R37.reuse.H0_H0 ;  /* 0x20000025ff037230 */ /* 0x100fe40000004100 */
        /* <DEDUP_REMOVED lines=13> */
[C---:B------:R-:W-:Y:S01]  /*8280*/  FMUL R14, R24.reuse, R18 ;  /* 0x00000012180e7220 */ /* 0x040fe20000400000 */
[----:B------:R-:W-:Y:S02]  /*8290*/  HADD2.F32 R5, -RZ, R39.H1_H1 ;  /* 0x30000027ff057230 */ /* 0x000fe40000004100 */
[C---:B------:R-:W-:Y:S01]  /*82a0*/  FFMA R15, R27.reuse, R0, R15 ;  /* 0x000000001b0f7223 */ /* 0x040fe2000000000f */
[----:B------:R-:W-:Y:S01]  /*82b0*/  MOV R0, UR49 ;  /* 0x0000003100007c02 */ /* 0x000fe20008000f00 */
        /* <DEDUP_REMOVED lines=18> */
[----:B--2---:R-:W2:Y:S01]  /*83e0*/  FENCE.VIEW.ASYNC.S ;  /* 0x00000000000073c6 */ /* 0x004ea20000000000 */
[----:B------:R-:W-:Y:S01]  /*83f0*/  @P0 PRMT R0, R72, 0x654, R0 ;  /* 0x0000065448000816 */ /* 0x000fe20000000000 */
[----:B--2---:R-:W-:Y:S06]  /*8400*/  BAR.SYNC.DEFER_BLOCKING 0x1, 0x80 ;  /* 0x0042000000007b1d */ /* 0x004fec0000010000 */
[----:B------:R-:W-:Y:S05]  /*8410*/  @P1 BRA `(.L_x_112) ;  /* 0x0000000000201947 */ /* 0x000fea0003800000 */
[----:B------:R-:W2:Y:S01]  /*8420*/  LDCU.64 UR6, c[0x0][0x348] ;  /* 0x00006900ff0677ac */ /* 0x000ea20008000a00 */
[----:B------:R-:W-:Y:S02]  /*8430*/  UIADD3 UR40, UPT, UPT, UR48, 0x2200, URZ ;  /* 0x0000220030287890 */ /* 0x000fe4000fffe0ff */
[----:B------:R-:W-:Y:S02]  /*8440*/  UIADD3 UR41, UPT, UPT, UR51, 0x40, URZ ;  /* 0x0000004033297890 */ /* 0x000fe4000fffe0ff */
[----:B--2---:R-:W-:Y:S04]  /*8450*/  UIADD3 UR4, UP0, UPT, UR6, 0x680, URZ ;  /* 0x0000068006047890 */ /* 0x004fe8000ff1e0ff */
[----:B------:R-:W-:Y:S09]  /*8460*/  UIADD3.X UR5, UPT, UPT, URZ, UR7, URZ, UP0, !UPT ;  /* 0x00000007ff057290 */ /* 0x000ff200087fe4ff */
[----:B------:R2:W-:Y:S01]  /*8470*/  UTMASTG.4D [UR40], [UR4] ;  /* 0x00000028040073b5 */ /* 0x0005e20008018000 */
[----:B------:R0:W-:Y:S01]  /*8480*/  UTMACMDFLUSH ;  /* 0x00000000000079b7 */ /* 0x0001e20000000000 */
[----:B--2---:R-:W-:Y:S04]  /*8490*/  DEPBAR.LE SB0, 0x1 ;  /* 0x000080400000791a */ /* 0x004fe80000000000 */
.L_x_112:
[----:B------:R-:W-:Y:S05]  /*84a0*/  BSYNC.RECONVERGENT B0 ;  /* 0x0000000000007941 */ /* 0x000fea0003800200 */
.L_x_111:
        /* <DEDUP_REMOVED lines=8> */
[----:B--2---:R-:W-:Y:S06]  /*8530*/  @!P0 BRA `(.L_x_114) ;  /* 0x0000000000388947 */ /* 0x004fec0003800000 */
[----:B------:R-:W-:Y:S01]  /*8540*/  ISETP.NE.U32.AND P0, PT, R71, 0x1, PT ;  /* 0x000000014700780c */ /* 0x000fe20003f05070 */
[----:B------:R-:W-:Y:S01]  /*8550*/  BSSY B0, `(.L_x_115) ;  /* 0x0000008000007945 */ /* 0x000fe20003800000 */
[----:B------:R-:W-:Y:S11]  /*8560*/  ISETP.NE.AND P1, PT, R70, RZ, PT ;  /* 0x000000ff4600720c */ /* 0x000ff60003f25270 */
[----:B------:R-:W-:Y:S04]  /*8570*/  @P0 IMAD R68, R68, 0x1000, R69 ;  /* 0x0000100044440824 */ /* 0x000fe800078e0245 */
[----:B------:R-:W-:Y:S01]  /*8580*/  @P0 VIADD R2, R68, UR48 ;  /* 0x0000003044020c36 */ /* 0x000fe20008000000 */
[----:B------:R-:W-:Y:S06]  /*8590*/  @P1 BRA `(.L_x_116) ;  /* 0x00000000000c1947 */ /* 0x000fec0003800000 */
[----:B------:R-:W-:Y:S04]  /*85a0*/  SHF.L.U32 R0, R52, 0x1f, RZ ;  /* 0x0000001f34007819 */ /* 0x000fe800000006ff */
[----:B------:R-:W2:Y:S02]  /*85b0*/  SYNCS.PHASECHK.TRANS64.TRYWAIT P1, [R3+URZ+0x80], R0 ;  /* 0x00008000030075a7 */ /* 0x000ea400080211ff */
[----:B--2---:R-:W-:Y:S05]  /*85c0*/  @!P1 BRA `(.L_x_117) ;  /* 0x00000014007c9947 */ /* 0x004fea0003800000 */
.L_x_116:
[----:B------:R-:W-:Y:S05]  /*85d0*/  BSYNC B0 ;  /* 0x0000000000007941 */ /* 0x000fea0003800000 */
.L_x_115:
[----:B------:R-:W-:Y:S01]  /*85e0*/  @P0 IADD3 R2, PT, PT, R61, R2, RZ ;  /* 0x000000023d020210 */ /* 0x000fe20007ffe0ff */
[----:B------:R-:W-:Y:S05]  /*85f0*/  @P0 WARPSYNC.ALL ;  /* 0x0000000000000948 */ /* 0x000fea0003800000 */
[----:B------:R4:W1:Y:S04]  /*8600*/  @P0 LDSM.16.M88.4 R28, [R68+UR48+0x200] ;  /* 0x00020030441c083b */ /* 0x0008680008000200 */
[----:B------:R4:W1:Y:S02]  /*8610*/  @P0 LDSM.16.M88.4 R36, [R2+0x200] ;  /* 0x000200000224083b */ /* 0x0008640000000200 */
.L_x_114:
[----:B------:R-:W-:Y:S05]  /*8620*/  BSYNC B1 ;  /* 0x0000000000017941 */ /* 0x000fea0003800000 */
.L_x_113:
[----:B--2---:R-:W-:Y:S05]  /*8630*/  VIADD R0, R25, 0x60 ;  /* 0x0000006019007836 */ /* 0x004fea0000000000 */
[----:B------:R-:W-:Y:S04]  /*8640*/  SHF.R.U32.HI R0, RZ, 0x15, R0 ;  /* 0x00000015ff007819 */ /* 0x000fe80000011600 */
[----:B------:R-:W-:Y:S11]  /*8650*/  LOP3.LUT P0, RZ, R0, 0x3, R56, 0x48, !PT ;  /* 0x0000000300ff7812 */ /* 0x000ff60007804838 */
[----:B------:R-:W-:Y:S02]  /*8660*/  @!UPT UIADD3 URZ, UPT, UPT, URZ, URZ, URZ ;  /* 0x000000fffffff290 */ /* 0x000fe4000fffe0ff */
[----:B------:R-:W-:Y:S05]  /*8670*/  @!P0 BRA `(.L_x_118) ;  /* 0x0000000000408947 */ /* 0x000fea0003800000 */
[----:B------:R-:W2:Y:S01]  /*8680*/  LDCU.64 UR8, c[0x4][0x70] ;  /* 0x01000e00ff0877ac */ /* 0x000ea20008000a00 */
[----:B------:R-:W-:Y:S01]  /*8690*/  MOV R3, 0x0 ;  /* 0x0000000000037802 */ /* 0x000fe20000000f00 */
[----:B------:R-:W-:Y:S02]  /*86a0*/  HFMA2 R12, -RZ, RZ, 0, 5.9604644775390625e-08 ;  /* 0x00000001ff0c7431 */ /* 0x000fe400000001ff */
[----:B-1----:R-:W-:Y:S02]  /*86b0*/  IMAD.MOV.U32 R8, RZ, RZ, 0x192 ;  /* 0x00000192ff087424 */ /* 0x002fe400078e00ff */
[----:B------:R-:W-:Y:S01]  /*86c0*/  IMAD.MOV.U32 R13, RZ, RZ, RZ ;  /* 0x000000ffff0d7224 */ /* 0x000fe200078e00ff */
[----:B------:R-:W1:Y:S01]  /*86d0*/  LDCU.64 UR6, c[0x4][0x78] ;  /* 0x01000f00ff0677ac */ /* 0x000e620008000a00 */
[----:B----4-:R-:W4:Y:S01]  /*86e0*/  LDC.64 R2, c[0x4][R3] ;  /* 0x0100000003027b82 */ /* 0x010f220000000a00 */
        /* <DEDUP_REMOVED lines=9> */
.L_x_118:
[----:B------:R-:W-:Y:S01]  /*8780*/  ISETP.NE.AND P0, PT, R54, RZ, PT ;  /* 0x000000ff3600720c */ /* 0x000fe20003f05270 */
[----:B------:R-:W-:Y:S05]  /*8790*/  WARPSYNC.ALL ;  /* 0x0000000000007948 */ /* 0x000fea0003800000 */
[----:B------:R-:W-:Y:S01]  /*87a0*/  R2UR UR4, R25 ;  /* 0x00000000190472ca */ /* 0x000fe200000e0000 */
[----:B------:R-:W2:Y:S01]  /*87b0*/  S2UR UR5, SR_CgaCtaId ;  /* 0x00000000000579c3 */ /* 0x000ea20000008800 */
[--C-:B-1----:R-:W-:Y:S01]  /*87c0*/  HADD2.F32 R3, -RZ, R28.reuse.H0_H0 ;  /* 0x2000001cff037230 */ /* 0x102fe20000004100 */
[----:B------:R-:W-:Y:S01]  /*87d0*/  BSSY.RECONVERGENT B0, `(.L_x_119) ;  /* 0x0000050000007945 */ /* 0x000fe20003800200 */
[----:B------:R-:W-:Y:S02]  /*87e0*/  HADD2.F32 R20, -RZ, R28.H1_H1 ;  /* 0x3000001cff147230 */ /* 0x000fe40000004100 */
[--C-:B------:R-:W-:Y:S02]  /*87f0*/  HADD2.F32 R21, -RZ, R29.reuse.H0_H0 ;  /* 0x2000001dff157230 */ /* 0x100fe40000004100 */
[----:B------:R-:W-:Y:S02]  /*8800*/  HADD2.F32 R25, -RZ, R29.H1_H1 ;  /* 0x3000001dff197230 */ /* 0x000fe40000004100 */
[--C-:B------:R-:W-:Y:S02]  /*8810*/  HADD2.F32 R26, -RZ, R30.reuse.H0_H0 ;  /* 0x2000001eff1a7230 */ /* 0x100fe40000004100 */
[----:B------:R-:W-:Y:S01]  /*8820*/  HADD2.F32 R28, -RZ, R30.H1_H1 ;  /* 0x3000001eff1c7230 */ /* 0x000fe20000004100 */
[----:B------:R-:W1:Y:S01]  /*8830*/  LDTM.16dp256bit.x4 R4, tmem[UR4+0x60] ;  /* 0x00006004000479ee */ /* 0x000e620008120000 */
[----:B------:R-:W-:Y:S01]  /*8840*/  NOP ;  /* 0x0000000000007918 */ /* 0x000fe20000000000 */
[----:B------:R-:W-:Y:S01]  /*8850*/  R2UR UR4, R67 ;  /* 0x00000000430472ca */ /* 0x000fe200000e0000 */
[--C-:B------:R-:W-:Y:S02]  /*8860*/  HADD2.F32 R29, -RZ, R31.reuse.H0_H0 ;  /* 0x2000001fff1d7230 */ /* 0x100fe40000004100 */
[----:B------:R-:W-:Y:S02]  /*8870*/  HADD2.F32 R30, -RZ, R31.H1_H1 ;  /* 0x3000001fff1e7230 */ /* 0x000fe40000004100 */
[--C-:B------:R-:W-:Y:S02]  /*8880*/  HADD2.F32 R31, -RZ, R36.reuse.H0_H0 ;  /* 0x20000024ff1f7230 */ /* 0x100fe40000004100 */
[----:B------:R-:W-:Y:S02]  /*8890*/  HADD2.F32 R32, -RZ, R36.H1_H1 ;  /* 0x30000024ff207230 */ /* 0x000fe40000004100 */
[--C-:B------:R-:W-:Y:S02]  /*88a0*/  HADD2.F32 R33, -RZ, R37.reuse.H0_H0 ;  /* 0x20000025ff217230 */ /* 0x100fe40000004100 */
[----:B------:R-:W-:Y:S02]  /*88b0*/  HADD2.F32 R34, -RZ, R37.H1_H1 ;  /* 0x30000025ff227230 */ /* 0x000fe40000004100 */
[----:B------:R-:W-:Y:S01]  /*88c0*/  UIADD3 UR4, UPT, UPT, UR4, 0xf0, URZ ;  /* 0x000000f004047890 */ /* 0x000fe2000fffe0ff */
[--C-:B------:R-:W-:Y:S02]  /*88d0*/  HADD2.F32 R35, -RZ, R38.reuse.H0_H0 ;  /* 0x20000026ff237230 */ /* 0x100fe40000004100 */
[----:B------:R-:W-:Y:S02]  /*88e0*/  HADD2.F32 R36, -RZ, R38.H1_H1 ;  /* 0x30000026ff247230 */ /* 0x000fe40000004100 */
[--C-:B------:R-:W-:Y:S02]  /*88f0*/  HADD2.F32 R37, -RZ, R39.reuse.H0_H0 ;  /* 0x20000027ff257230 */ /* 0x100fe40000004100 */
[----:B------:R-:W-:Y:S02]  /*8900*/  HADD2.F32 R38, -RZ, R39.H1_H1 ;  /* 0x30000027ff267230 */ /* 0x000fe40000004100 */
[C---:B-1----:R-:W-:Y:S01]  /*8910*/  FMUL R0, R24.reuse, R4 ;  /* 0x0000000418007220 */ /* 0x042fe20000400000 */
[----:B--2---:R-:W-:Y:S01]  /*8920*/  UPRMT UR4, UR5, 0x654, UR4 ;  /* 0x0000065405047896 */ /* 0x004fe20008000004 */
[C---:B----4-:R-:W-:Y:S01]  /*8930*/  FMUL R2, R24.reuse, R5 ;  /* 0x0000000518027220 */ /* 0x050fe20000400000 */
[C---:B------:R-:W-:Y:S01]  /*8940*/  FMUL R7, R24.reuse, R7 ;  /* 0x0000000718077220 */ /* 0x040fe20000400000 */
[C---:B------:R-:W-:Y:S01]  /*8950*/  FFMA R0, R27.reuse, R3, R0 ;  /* 0x000000031b007223 */ /* 0x040fe20000000000 */
[C---:B------:R-:W-:Y:S01]  /*8960*/  FMUL R3, R24.reuse, R6 ;  /* 0x0000000618037220 */ /* 0x040fe20000400000 */
[C---:B------:R-:W-:Y:S01]  /*8970*/  FFMA R2, R27.reuse, R20, R2 ;  /* 0x000000141b027223 */ /* 0x040fe20000000002 */
[C---:B------:R-:W-:Y:S01]  /*8980*/  FMUL R4, R24.reuse, R8 ;  /* 0x0000000818047220 */ /* 0x040fe20000400000 */
[----:B------:R-:W-:Y:S01]  /*8990*/  FMUL R5, R24, R9 ;  /* 0x0000000918057220 */ /* 0x000fe20000400000 */
[C---:B------:R-:W-:Y:S01]  /*89a0*/  FFMA R3, R27.reuse, R21, R3 ;  /* 0x000000151b037223 */ /* 0x040fe20000000003 */
[----:B------:R-:W-:Y:S01]  /*89b0*/  SYNCS.ARRIVE.TRANS64.RED.A1T0 RZ, [UR4], RZ ;  /* 0x000000ffffff79a7 */ /* 0x000fe20008100404 */
[----:B------:R-:W-:Y:S01]  /*89c0*/  F2FP.F16.F32.PACK_AB R68, R2, R0 ;  /* 0x000000000244723e */ /* 0x000fe200000000ff */
[C---:B------:R-:W-:Y:S01]  /*89d0*/  FFMA R7, R27.reuse, R25, R7 ;  /* 0x000000191b077223 */ /* 0x040fe20000000007 */
[C---:B------:R-:W-:Y:S01]  /*89e0*/  FFMA R4, R27.reuse, R26, R4 ;  /* 0x0000001a1b047223 */ /* 0x040fe20000000004 */
[C---:B------:R-:W-:Y:S01]  /*89f0*/  FFMA R5, R27.reuse, R28, R5 ;  /* 0x0000001c1b057223 */ /* 0x040fe20000000005 */
[C---:B------:R-:W-:Y:S01]  /*8a00*/  FMUL R6, R24.reuse, R10 ;  /* 0x0000000a18067220 */ /* 0x040fe20000400000 */
[C---:B------:R-:W-:Y:S01]  /*8a10*/  FMUL R11, R24.reuse, R11 ;  /* 0x0000000b180b7220 */ /* 0x040fe20000400000 */
[C---:B------:R-:W-:Y:S01]  /*8a20*/  FMUL R8, R24.reuse, R12 ;  /* 0x0000000c18087220 */ /* 0x040fe20000400000 */
[C---:B------:R-:W-:Y:S01]  /*8a30*/  FMUL R9, R24.reuse, R13 ;  /* 0x0000000d18097220 */ /* 0x040fe20000400000 */
[C---:B------:R-:W-:Y:S01]  /*8a40*/  FFMA R6, R27.reuse, R29, R6 ;  /* 0x0000001d1b067223 */ /* 0x040fe20000000006 */
        /* <DEDUP_REMOVED lines=10> */
[----:B------:R-:W-:Y:S01]  /*8af0*/  FMUL R19, R24, R19 ;  /* 0x0000001318137220 */ /* 0x000fe20000400000 */
[C---:B------:R-:W-:Y:S01]  /*8b00*/  FFMA R12, R27.reuse, R35, R12 ;  /* 0x000000231b0c7223 */ /* 0x040fe2000000000c */
[C---:B------:R-:W-:Y:S01]  /*8b10*/  FFMA R13, R27.reuse, R36, R13 ;  /* 0x000000241b0d7223 */ /* 0x040fe2000000000d */
[C---:B------:R-:W-:Y:S01]  /*8b20*/  FFMA R14, R27.reuse, R37, R14 ;  /* 0x000000251b0e7223 */ /* 0x040fe2000000000e */
[----:B------:R-:W-:Y:S01]  /*8b30*/  FFMA R19, R27, R38, R19 ;  /* 0x000000261b137223 */ /* 0x000fe20000000013 */
[----:B---3--:R-:W-:Y:S02]  /*8b40*/  F2FP.F16.F32.PACK_AB R69, R7, R3 ;  /* 0x000000030745723e */ /* 0x008fe400000000ff */
[----:B------:R-:W-:Y:S02]  /*8b50*/  F2FP.F16.F32.PACK_AB R70, R5, R4 ;  /* 0x000000040546723e */ /* 0x000fe400000000ff */
        /* <DEDUP_REMOVED lines=23> */
.L_x_120:
[----:B------:R-:W-:Y:S05]  /*8cd0*/  BSYNC.RECONVERGENT B0 ;  /* 0x0000000000007941 */ /* 0x000fea0003800200 */
.L_x_119:
[----:B------:R-:W-:Y:S01]  /*8ce0*/  BAR.SYNC.DEFER_BLOCKING 0x1, 0x80 ;  /* 0x0042000000007b1d */ /* 0x000fe20000010000 */
[----:B------:R-:W-:Y:S01]  /*8cf0*/  UISETP.NE.AND UP0, UPT, UR53, -0x4, UPT ;  /* 0xfffffffc3500788c */ /* 0x000fe2000bf05270 */
[----:B------:R-:W-:Y:S08]  /*8d00*/  IADD3 R22, PT, PT, R22, 0x1, RZ ;  /* 0x0000000116167810 */ /* 0x000ff00007ffe0ff */
[----:B------:R-:W-:Y:S05]  /*8d10*/  BRA.U !UP0, `(.L_x_121) ;  /* 0x0000000108287547 */ /* 0x000fea000b800000 */
[----:B------:R-:W-:Y:S01]  /*8d20*/  ISETP.NE.AND P0, PT, R64, RZ, PT ;  /* 0x000000ff4000720c */ /* 0x000fe20003f05270 */
[----:B------:R-:W-:Y:S01]  /*8d30*/  IMAD.U32 R0, RZ, RZ, UR50 ;  /* 0x00000032ff007e24 */ /* 0x000fe2000f8e00ff */
[----:B------:R-:W-:Y:S02]  /*8d40*/  UIADD3 UR4, UPT, UPT, UR50, 0x1, URZ ;  /* 0x0000000132047890 */ /* 0x000fe4000fffe0ff */
[----:B------:R-:W-:Y:S02]  /*8d50*/  ISETP.NE.U32.OR P0, PT, R63, 0x1, !P0 ;  /* 0x000000013f00780c */ /* 0x000fe40004705470 */
[----:B------:R-:W-:Y:S04]  /*8d60*/  UISETP.NE.AND UP0, UPT, UR4, 0x4, UPT ;  /* 0x000000040400788c */ /* 0x000fe8000bf05270 */
[----:B------:R-:W-:Y:S07]  /*8d70*/  USEL UR50, UR4, URZ, UP0 ;  /* 0x000000ff04327287 */ /* 0x000fee0008000000 */
[----:B------:R-:W-:Y:S05]  /*8d80*/  @P0 LEA R0, R0, UR48, 0x3 ;  /* 0x0000003000000c11 */ /* 0x000fea000f8e18ff */
[----:B------:R-:W-:Y:S05]  /*8d90*/  @P0 VIADD R0, R0, 0xa0 ;  /* 0x000000a000000836 */ /* 0x000fea0000000000 */
[----:B------:R-:W-:Y:S04]  /*8da0*/  @P0 PRMT R0, R72, 0x654, R0 ;  /* 0x0000065448000816 */ /* 0x000fe80000000000 */
[----:B------:R2:W-:Y:S03]  /*8db0*/  @P0 SYNCS.ARRIVE.TRANS64.RED.A1T0 RZ, [R0+URZ], RZ ;  /* 0x000000ff00ff09a7 */ /* 0x0005e600081004ff */
.L_x_121:
[----:B------:R-:W-:Y:S01]  /*8dc0*/  R2UR UR5, R48 ;  /* 0x00000000300572ca */ /* 0x000fe200000e0000 */
[----:B------:R-:W-:Y:S01]  /*8dd0*/  UIADD3 UR53, UPT, UPT, UR53, 0x4, URZ ;  /* 0x0000000435357890 */ /* 0x000fe2000fffe0ff */
[----:B------:R-:W-:Y:S01]  /*8de0*/  R2UR UR4, R49 ;  /* 0x00000000310472ca */ /* 0x000fe200000e0000 */
[----:B------:R-:W-:Y:S01]  /*8df0*/  UMOV UR49, UR62 ;  /* 0x0000003e00317c82 */ /* 0x000fe20008000000 */
[----:B------:R-:W-:Y:S02]  /*8e00*/  LOP3.LUT P0, RZ, R46, 0x1, RZ, 0xc0, !PT ;  /* 0x000000012eff7812 */ /* 0x000fe4000780c0ff */
[----:B------:R-:W-:Y:S02]  /*8e10*/  ISETP.NE.AND P1, PT, R22, 0x2, PT ;  /* 0x000000021600780c */ /* 0x000fe40003f25270 */
[----:B------:R-:W-:Y:S02]  /*8e20*/  LOP3.LUT R50, R50, 0x1, RZ, 0x3c, !PT ;  /* 0x0000000132327812 */ /* 0x000fe400078e3cff */
[----:B--2---:R-:W-:Y:S02]  /*8e30*/  SEL R0, RZ, 0x1, P1 ;  /* 0x00000001ff007807 */ /* 0x004fe40000800000 */
[----:B------:R-:W-:Y:S01]  /*8e40*/  SEL R22, R22, RZ, P1 ;  /* 0x000000ff16167207 */ /* 0x000fe20000800000 */
[----:B------:R-:W-:Y:S01]  /*8e50*/  UIADD3 UR20, UPT, UPT, UR36, UR5, URZ ;  /* 0x0000000524147290 */ /* 0x000fe2000fffe0ff */
[----:B------:R-:W-:Y:S01]  /*8e60*/  LOP3.LUT R51, R51, R0, RZ, 0x3c, !PT ;  /* 0x0000000033337212 */ /* 0x000fe200078e3cff */
[----:B------:R-:W-:Y:S02]  /*8e70*/  UIADD3 UR24, UPT, UPT, UR37, UR4, URZ ;  /* 0x0000000425187290 */ /* 0x000fe4000fffe0ff */
[----:B------:R-:W-:Y:S10]  /*8e80*/  @P0 BRA `(.L_x_122) ;  /* 0xffffffc800f80947 */ /* 0x000ff4000383ffff */
[----:B------:R-:W-:-:S13]  /*8e90*/  R2UR UR4, R59 ;  /* 0x000000003b0472ca */ /* 0x000fda00000e0000 */
[----:B------:R-:W-:-:S09]  /*8ea0*/  UISETP.NE.AND UP0, UPT, UR4, URZ, UPT ;  /* 0x000000ff0400728c */ /* 0x000fd2000bf05270 */
[----:B------:R-:W-:Y:S05]  /*8eb0*/  BRA.U !UP0, `(.L_x_123) ;  /* 0x0000000108487547 */ /* 0x000fea000b800000 */
[----:B------:R-:W2:Y:S02]  /*8ec0*/  LDCU.64 UR4, c[0x0][0x890] ;  /* 0x00011200ff0477ac */ /* 0x000ea40008000a00 */
[----:B--2---:R-:W-:-:S04]  /*8ed0*/  UISETP.NE.U32.AND UP0, UPT, UR4, URZ, UPT ;  /* 0x000000ff0400728c */ /* 0x004fc8000bf05070 */
[----:B------:R-:W-:-:S09]  /*8ee0*/  UISETP.NE.AND.EX UP0, UPT, UR5, URZ, UPT, UP0 ;  /* 0x000000ff0500728c */ /* 0x000fd2000bf05300 */
[----:B------:R-:W-:Y:S05]  /*8ef0*/  BRA.U UP0, `(.L_x_124) ;  /* 0x00000001000c7547 */ /* 0x000fea000b800000 */
[----:B------:R-:W-:-:S13]  /*8f00*/  FSETP.NEU.AND P0, PT, R27, RZ, PT ;  /* 0x000000ff1b00720b */ /* 0x000fda0003f0d000 */
[----:B------:R-:W-:Y:S05]  /*8f10*/  @!P0 EXIT ;  /* 0x000000000000894d */ /* 0x000fea0003800000 */
[----:B------:R-:W-:Y:S05]  /*8f20*/  BRA `(.L_x_123) ;  /* 0x00000000002c7947 */ /* 0x000fea0003800000 */
.L_x_124:
[----:B------:R-:W-:Y:S01]  /*8f30*/  ISETP.NE.AND P0, PT, R62, RZ, PT ;  /* 0x000000ff3e00720c */ /* 0x000fe20003f05270 */
[----:B------:R-:W-:-:S12]  /*8f40*/  BSSY.RECONVERGENT B0, `(.L_x_123) ;  /* 0x0000009000007945 */ /* 0x000fd80003800200 */
[----:B------:R-:W-:Y:S05]  /*8f50*/  @P0 BRA `(.L_x_125) ;  /* 0x0000000000140947 */ /* 0x000fea0003800000 */
[----:B------:R-:W2:Y:S02]  /*8f60*/  LDCU.64 UR4, c[0x0][0x888] ;  /* 0x00011100ff0477ac */ /* 0x000ea40008000a00 */
[----:B--2---:R-:W-:-:S04]  /*8f70*/  ISETP.NE.U32.AND P0, PT, RZ, UR4, PT ;  /* 0x00000004ff007c0c */ /* 0x004fc8000bf05070 */
[----:B------:R-:W-:-:S13]  /*8f80*/  ISETP.NE.AND.EX P0, PT, RZ, UR5, PT, P0 ;  /* 0x00000005ff007c0c */ /* 0x000fda000bf05300 */
[----:B------:R-:W-:Y:S05]  /*8f90*/  @!P0 EXIT ;  /* 0x000000000000894d */ /* 0x000fea0003800000 */
[----:B------:R-:W-:Y:S05]  /*8fa0*/  BRA `(.L_x_126) ;  /* 0x0000000000087947 */ /* 0x000fea0003800000 */
.L_x_125:
[----:B------:R-:W-:-:S13]  /*8fb0*/  FSETP.NEU.AND P0, PT, R27, RZ, PT ;  /* 0x000000ff1b00720b */ /* 0x000fda0003f0d000 */
[----:B------:R-:W-:Y:S05]  /*8fc0*/  @!P0 EXIT ;  /* 0x000000000000894d */ /* 0x000fea0003800000 */
.L_x_126:
[----:B------:R-:W-:Y:S05]  /*8fd0*/  BSYNC.RECONVERGENT B0 ;  /* 0x0000000000007941 */ /* 0x000fea0003800200 */
.L_x_123:
[----:B------:R-:W2:Y:S01]  /*8fe0*/  S2UR UR5, SR_CgaCtaId ;  /* 0x00000000000579c3 */ /* 0x000ea20000008800 */
[----:B------:R-:W-:Y:S01]  /*8ff0*/  ULEA UR4, UR50, UR48, 0x3 ;  /* 0x0000003032047291 */ /* 0x000fe2000f8e18ff */
[----:B------:R-:W-:-:S04]  /*9000*/  DEPBAR.LE SB0, 0x0 ;  /* 0x000080000000791a */ /* 0x000fc80000000000 */
[----:B------:R-:W-:-:S04]  /*9010*/  UIADD3 UR4, UPT, UPT, UR4, 0xa0, URZ ;  /* 0x000000a004047890 */ /* 0x000fc8000fffe0ff */
[----:B--2---:R-:W-:-:S09]  /*9020*/  UPRMT UR4, UR5, 0x654, UR4 ;  /* 0x0000065405047896 */ /* 0x004fd20008000004 */
[----:B------:R-:W-:Y:S01]  /*9030*/  SYNCS.ARRIVE.TRANS64.RED.A1T0 RZ, [UR4], RZ ;  /* 0x000000ffffff79a7 */ /* 0x000fe20008100404 */
[----:B------:R-:W-:Y:S05]  /*9040*/  EXIT ;  /* 0x000000000000794d */ /* 0x000fea0003800000 */
.L_x_19:
[----:B------:R-:W-:Y:S07]  /*9050*/  MOV R0, UR41 ;  /* 0x0000002900007c02 */ /* 0x000fee0008000f00 */
.L_x_127:
[----:B-1----:R1:W3:Y:S02]  /*9060*/  SYNCS.PHASECHK.TRANS64.TRYWAIT P0, [R0+URZ+0x40], R4 ;  /* 0x00004004000075a7 */ /* 0x0022e400080011ff */
[----:B---3--:R-:W-:Y:S05]  /*9070*/  @!P0 NANOSLEEP.SYNCS 0x989680 ;  /* 0x009896800000895d */ /* 0x008fea0003900000 */
[----:B------:R-:W3:Y:S02]  /*9080*/  @!P0 SYNCS.PHASECHK.TRANS64 P0, [R0+URZ+0x40], R4 ;  /* 0x00004004000085a7 */ /* 0x000ee400080010ff */
[----:B---3--:R-:W-:Y:S05]  /*9090*/  @!P0 BRA `(.L_x_127) ;  /* 0xfffffffc00f08947 */ /* 0x008fea000383ffff */
[----:B------:R-:W-:Y:S05]  /*90a0*/  BRA `(.L_x_18) ;  /* 0xffffff8800a87947 */ /* 0x000fea000383ffff */
.L_x_25:
[----:B-1----:R-:W-:Y:S07]  /*90b0*/  MOV R0, UR33 ;  /* 0x0000002100007c02 */ /* 0x002fee0008000f00 */
.L_x_128:
[----:B-1----:R1:W2:Y:S02]  /*90c0*/  SYNCS.PHASECHK.TRANS64.TRYWAIT P0, [R0+URZ+0x40], R4 ;  /* 0x00004004000075a7 */ /* 0x0022a400080011ff */
[----:B--2---:R-:W-:Y:S05]  /*90d0*/  @!P0 NANOSLEEP.SYNCS 0x989680 ;  /* 0x009896800000895d */ /* 0x004fea0003900000 */
[----:B------:R-:W2:Y:S02]  /*90e0*/  @!P0 SYNCS.PHASECHK.TRANS64 P0, [R0+URZ+0x40], R4 ;  /* 0x00004004000085a7 */ /* 0x000ea400080010ff */
[----:B--2---:R-:W-:Y:S05]  /*90f0*/  @!P0 BRA `(.L_x_128) ;  /* 0xfffffffc00f08947 */ /* 0x004fea000383ffff */
[----:B------:R-:W-:Y:S05]  /*9100*/  BRA `(.L_x_24) ;  /* 0xffffff8c00e47947 */ /* 0x000fea000383ffff */
.L_x_29:
[----:B-1----:R-:W-:-:S07]  /*9110*/  MOV R0, UR31 ;  /* 0x0000001f00007c02 */ /* 0x002fce0008000f00 */
.L_x_129:
[----:B-1----:R1:W2:Y:S02]  /*9120*/  SYNCS.PHASECHK.TRANS64.TRYWAIT P0, [R0+URZ+0xd0], R3 ;  /* 0x0000d003000075a7 */ /* 0x0022a400080011ff */
[----:B--2---:R-:W-:Y:S05]  /*9130*/  @!P0 NANOSLEEP.SYNCS 0x989680 ;  /* 0x009896800000895d */ /* 0x004fea0003900000 */
[----:B------:R-:W2:Y:S02]  /*9140*/  @!P0 SYNCS.PHASECHK.TRANS64 P0, [R0+URZ+0xd0], R3 ;  /* 0x0000d003000085a7 */ /* 0x000ea400080010ff */
[----:B--2---:R-:W-:Y:S05]  /*9150*/  @!P0 BRA `(.L_x_129) ;  /* 0xfffffffc00f08947 */ /* 0x004fea000383ffff */
[----:B------:R-:W-:Y:S05]  /*9160*/  BRA `(.L_x_130) ;  /* 0xffffff9000bc7947 */ /* 0x000fea000383ffff */
.L_x_33:
[----:B------:R-:W-:-:S07]  /*9170*/  MOV R0, UR4 ;  /* 0x0000000400007c02 */ /* 0x000fce0008000f00 */
.L_x_131:
[----:B-1----:R1:W2:Y:S02]  /*9180*/  SYNCS.PHASECHK.TRANS64.TRYWAIT P0, [R0+URZ], R2 ;  /* 0x00000002000075a7 */ /* 0x0022a400080011ff */
[----:B--2---:R-:W-:Y:S05]  /*9190*/  @!P0 NANOSLEEP.SYNCS 0x989680 ;  /* 0x009896800000895d */ /* 0x004fea0003900000 */
[----:B------:R-:W2:Y:S02]  /*91a0*/  @!P0 SYNCS.PHASECHK.TRANS64 P0, [R0+URZ], R2 ;  /* 0x00000002000085a7 */ /* 0x000ea400080010ff */
[----:B--2---:R-:W-:Y:S05]  /*91b0*/  @!P0 BRA `(.L_x_131) ;  /* 0xfffffffc00f08947 */ /* 0x004fea000383ffff */
[----:B------:R-:W-:Y:S05]  /*91c0*/  BRA `(.L_x_132) ;  /* 0xffffff9800507947 */ /* 0x000fea000383ffff */
.L_x_34:
[----:B------:R-:W-:-:S07]  /*91d0*/  MOV R0, UR5 ;  /* 0x0000000500007c02 */ /* 0x000fce0008000f00 */
.L_x_133:
[----:B-1----:R1:W2:Y:S02]  /*91e0*/  SYNCS.PHASECHK.TRANS64.TRYWAIT P0, [R0+URZ], R2 ;  /* 0x00000002000075a7 */ /* 0x0022a400080011ff */
[----:B--2---:R-:W-:Y:S05]  /*91f0*/  @!P0 NANOSLEEP.SYNCS 0x989680 ;  /* 0x009896800000895d */ /* 0x004fea0003900000 */
[----:B------:R-:W2:Y:S02]  /*9200*/  @!P0 SYNCS.PHASECHK.TRANS64 P0, [R0+URZ], R2 ;  /* 0x00000002000085a7 */ /* 0x000ea400080010ff */
[----:B--2---:R-:W-:Y:S05]  /*9210*/  @!P0 BRA `(.L_x_133) ;  /* 0xfffffffc00f08947 */ /* 0x004fea000383ffff */
[----:B------:R-:W-:Y:S05]  /*9220*/  BRA `(.L_x_134) ;  /* 0xffffff9800607947 */ /* 0x000fea000383ffff */
.L_x_35:
[----:B------:R-:W-:-:S07]  /*9230*/  MOV R0, UR5 ;  /* 0x0000000500007c02 */ /* 0x000fce0008000f00 */
.L_x_135:
[----:B-1----:R1:W2:Y:S02]  /*9240*/  SYNCS.PHASECHK.TRANS64.TRYWAIT P0, [R0+URZ], R2 ;  /* 0x00000002000075a7 */ /* 0x0022a400080011ff */
[----:B--2---:R-:W-:Y:S05]  /*9250*/  @!P0 NANOSLEEP.SYNCS 0x989680 ;  /* 0x009896800000895d */ /* 0x004fea0003900000 */
[----:B------:R-:W2:Y:S02]  /*9260*/  @!P0 SYNCS.PHASECHK.TRANS64 P0, [R0+URZ], R2 ;  /* 0x00000002000085a7 */ /* 0x000ea400080010ff */
[----:B--2---:R-:W-:Y:S05]  /*9270*/  @!P0 BRA `(.L_x_135) ;  /* 0xfffffffc00f08947 */ /* 0x004fea000383ffff */
[----:B------:R-:W-:Y:S05]  /*9280*/  BRA `(.L_x_136) ;  /* 0xffffff9800707947 */ /* 0x000fea000383ffff */
.L_x_36:
[----:B------:R-:W-:-:S07]  /*9290*/  MOV R0, UR5 ;  /* 0x0000000500007c02 */ /* 0x000fce0008000f00 */
.L_x_137:
[----:B-1----:R1:W2:Y:S02]  /*92a0*/  SYNCS.PHASECHK.TRANS64.TRYWAIT P0, [R0+URZ], R2 ;  /* 0x00000002000075a7 */ /* 0x0022a400080011ff */
[----:B--2---:R-:W-:Y:S05]  /*92b0*/  @!P0 NANOSLEEP.SYNCS 0x989680 ;  /* 0x009896800000895d */ /* 0x004fea0003900000 */
[----:B------:R-:W2:Y:S02]  /*92c0*/  @!P0 SYNCS.PHASECHK.TRANS64 P0, [R0+URZ], R2 ;  /* 0x00000002000085a7 */ /* 0x000ea400080010ff */
[----:B--2---:R-:W-:Y:S05]  /*92d0*/  @!P0 BRA `(.L_x_137) ;  /* 0xfffffffc00f08947 */ /* 0x004fea000383ffff */
[----:B------:R-:W-:Y:S05]  /*92e0*/  BRA `(.L_x_138) ;  /* 0xffffff9800807947 */ /* 0x000fea000383ffff */
.L_x_37:
[----:B------:R-:W-:-:S07]  /*92f0*/  MOV R0, UR5 ;  /* 0x0000000500007c02 */ /* 0x000fce0008000f00 */
.L_x_139:
[----:B-1----:R1:W2:Y:S02]  /*9300*/  SYNCS.PHASECHK.TRANS64.TRYWAIT P0, [R0+URZ], R2 ;  /* 0x00000002000075a7 */ /* 0x0022a400080011ff */
[----:B--2---:R-:W-:Y:S05]  /*9310*/  @!P0 NANOSLEEP.SYNCS 0x989680 ;  /* 0x009896800000895d */ /* 0x004fea0003900000 */
[----:B------:R-:W2:Y:S02]  /*9320*/  @!P0 SYNCS.PHASECHK.TRANS64 P0, [R0+URZ], R2 ;  /* 0x00000002000085a7 */ /* 0x000ea400080010ff */
[----:B--2---:R-:W-:Y:S05]  /*9330*/  @!P0 BRA `(.L_x_139) ;  /* 0xfffffffc00f08947 */ /* 0x004fea000383ffff */
[----:B------:R-:W-:Y:S05]  /*9340*/  BRA `(.L_x_140) ;  /* 0xffffff9800907947 */ /* 0x000fea000383ffff */
.L_x_38:
[----:B------:R-:W-:-:S07]  /*9350*/  MOV R0, UR5 ;  /* 0x0000000500007c02 */ /* 0x000fce0008000f00 */
.L_x_141:
[----:B-1----:R1:W2:Y:S02]  /*9360*/  SYNCS.PHASECHK.TRANS64.TRYWAIT P0, [R0+URZ], R2 ;  /* 0x00000002000075a7 */ /* 0x0022a400080011ff */
[----:B--2---:R-:W-:Y:S05]  /*9370*/  @!P0 NANOSLEEP.SYNCS 0x989680 ;  /* 0x009896800000895d */ /* 0x004fea0003900000 */
[----:B------:R-:W2:Y:S02]  /*9380*/  @!P0 SYNCS.PHASECHK.TRANS64 P0, [R0+URZ], R2 ;  /* 0x00000002000085a7 */ /* 0x000ea400080010ff */
[----:B--2---:R-:W-:Y:S05]  /*9390*/  @!P0 BRA `(.L_x_141) ;  /* 0xfffffffc00f08947 */ /* 0x004fea000383ffff */
[----:B------:R-:W-:Y:S05]  /*93a0*/  BRA `(.L_x_142) ;  /* 0xffffff9800a07947 */ /* 0x000fea000383ffff */
.L_x_39:
[----:B------:R-:W-:-:S07]  /*93b0*/  MOV R0, UR5 ;  /* 0x0000000500007c02 */ /* 0x000fce0008000f00 */
.L_x_143:
[----:B-1----:R1:W2:Y:S02]  /*93c0*/  SYNCS.PHASECHK.TRANS64.TRYWAIT P0, [R0+URZ], R2 ;  /* 0x00000002000075a7 */ /* 0x0022a400080011ff */
[----:B--2---:R-:W-:Y:S05]  /*93d0*/  @!P0 NANOSLEEP.SYNCS 0x989680 ;  /* 0x009896800000895d */ /* 0x004fea0003900000 */
[----:B------:R-:W2:Y:S02]  /*93e0*/  @!P0 SYNCS.PHASECHK.TRANS64 P0, [R0+URZ], R2 ;  /* 0x00000002000085a7 */ /* 0x000ea400080010ff */
[----:B--2---:R-:W-:Y:S05]  /*93f0*/  @!P0 BRA `(.L_x_143) ;  /* 0xfffffffc00f08947 */ /* 0x004fea000383ffff */
[----:B------:R-:W-:Y:S05]  /*9400*/  BRA `(.L_x_144) ;  /* 0xffffff9800b07947 */ /* 0x000fea000383ffff */
.L_x_42:
[----:B------:R-:W-:-:S07]  /*9410*/  MOV R4, UR4 ;  /* 0x0000000400047c02 */ /* 0x000fce0008000f00 */
.L_x_145:
[----:B--2---:R2:W3:Y:S02]  /*9420*/  SYNCS.PHASECHK.TRANS64.TRYWAIT P1, [R4+URZ+0xd8], R6 ;  /* 0x0000d806040075a7 */ /* 0x0044e400080211ff */
[----:B---3--:R-:W-:Y:S05]  /*9430*/  @!P1 NANOSLEEP.SYNCS 0x989680 ;  /* 0x009896800000995d */ /* 0x008fea0003900000 */
[----:B------:R-:W3:Y:S02]  /*9440*/  @!P1 SYNCS.PHASECHK.TRANS64 P1, [R4+URZ+0xd8], R6 ;  /* 0x0000d806040095a7 */ /* 0x000ee400080210ff */
[----:B---3--:R-:W-:Y:S05]  /*9450*/  @!P1 BRA `(.L_x_145) ;  /* 0xfffffffc00f09947 */ /* 0x008fea000383ffff */
[----:B------:R-:W-:Y:S05]  /*9460*/  BRA `(.L_x_146) ;  /* 0xffffff9c00207947 */ /* 0x000fea000383ffff */
.L_x_43:
[----:B--2---:R-:W-:-:S07]  /*9470*/  MOV R4, UR4 ;  /* 0x0000000400047c02 */ /* 0x004fce0008000f00 */
.L_x_147:
[----:B--2---:R2:W3:Y:S02]  /*9480*/  SYNCS.PHASECHK.TRANS64.TRYWAIT P1, [R4+URZ+0xd0], R5 ;  /* 0x0000d005040075a7 */ /* 0x0044e400080211ff */
[----:B---3--:R-:W-:Y:S05]  /*9490*/  @!P1 NANOSLEEP.SYNCS 0x989680 ;  /* 0x009896800000995d */ /* 0x008fea0003900000 */
[----:B------:R-:W3:Y:S02]  /*94a0*/  @!P1 SYNCS.PHASECHK.TRANS64 P1, [R4+URZ+0xd0], R5 ;  /* 0x0000d005040095a7 */ /* 0x000ee400080210ff */
[----:B---3--:R-:W-:Y:S05]  /*94b0*/  @!P1 BRA `(.L_x_147) ;  /* 0xfffffffc00f09947 */ /* 0x008fea000383ffff */
[----:B------:R-:W-:Y:S05]  /*94c0*/  BRA `(.L_x_148) ;  /* 0xffffff9c00287947 */ /* 0x000fea000383ffff */
.L_x_51:
[----:B------:R-:W-:-:S07]  /*94d0*/  MOV R0, UR21 ;  /* 0x0000001500007c02 */ /* 0x000fce0008000f00 */
.L_x_149:
[----:B--2---:R2:W3:Y:S02]  /*94e0*/  SYNCS.PHASECHK.TRANS64.TRYWAIT P0, [R0+URZ+0xd0], R2 ;  /* 0x0000d002000075a7 */ /* 0x0044e400080011ff */
[----:B---3--:R-:W-:Y:S05]  /*94f0*/  @!P0 NANOSLEEP.SYNCS 0x989680 ;  /* 0x009896800000895d */ /* 0x008fea0003900000 */
[----:B------:R-:W3:Y:S02]  /*9500*/  @!P0 SYNCS.PHASECHK.TRANS64 P0, [R0+URZ+0xd0], R2 ;  /* 0x0000d002000085a7 */ /* 0x000ee400080010ff */
[----:B---3--:R-:W-:Y:S05]  /*9510*/  @!P0 BRA `(.L_x_149) ;  /* 0xfffffffc00f08947 */ /* 0x008fea000383ffff */
[----:B------:R-:W-:Y:S05]  /*9520*/  BRA `(.L_x_150) ;  /* 0xffffffa000ac7947 */ /* 0x000fea000383ffff */
.L_x_52:
[----:B------:R-:W-:-:S07]  /*9530*/  MOV R0, UR25 ;  /* 0x0000001900007c02 */ /* 0x000fce0008000f00 */
.L_x_151:
[----:B--2---:R2:W3:Y:S02]  /*9540*/  SYNCS.PHASECHK.TRANS64.TRYWAIT P0, [R0+URZ+0xf0], R2 ;  /* 0x0000f002000075a7 */ /* 0x0044e400080011ff */
[----:B---3--:R-:W-:Y:S05]  /*9550*/  @!P0 NANOSLEEP.SYNCS 0x989680 ;  /* 0x009896800000895d */ /* 0x008fea0003900000 */
[----:B------:R-:W3:Y:S02]  /*9560*/  @!P0 SYNCS.PHASECHK.TRANS64 P0, [R0+URZ+0xf0], R2 ;  /* 0x0000f002000085a7 */ /* 0x000ee400080010ff */
[----:B---3--:R-:W-:Y:S05]  /*9570*/  @!P0 BRA `(.L_x_151) ;  /* 0xfffffffc00f08947 */ /* 0x008fea000383ffff */
[----:B------:R-:W-:Y:S05]  /*9580*/  BRA `(.L_x_152) ;  /* 0xffffffa000c47947 */ /* 0x000fea000383ffff */
.L_x_55:
[----:B--2---:R-:W-:Y:S07]  /*9590*/  MOV R0, UR17 ;  /* 0x0000001100007c02 */ /* 0x004fee0008000f00 */
.L_x_153:
[----:B--2---:R2:W3:Y:S02]  /*95a0*/  SYNCS.PHASECHK.TRANS64.TRYWAIT P0, [R0+URZ], R3 ;  /* 0x00000003000075a7 */ /* 0x0044e400080011ff */
[----:B---3--:R-:W-:Y:S05]  /*95b0*/  @!P0 NANOSLEEP.SYNCS 0x989680 ;  /* 0x009896800000895d */ /* 0x008fea0003900000 */
[----:B------:R-:W3:Y:S02]  /*95c0*/  @!P0 SYNCS.PHASECHK.TRANS64 P0, [R0+URZ], R3 ;  /* 0x00000003000085a7 */ /* 0x000ee400080010ff */
[----:B---3--:R-:W-:Y:S05]  /*95d0*/  @!P0 BRA `(.L_x_153) ;  /* 0xfffffffc00f08947 */ /* 0x008fea000383ffff */
[----:B------:R-:W-:Y:S05]  /*95e0*/  BRA `(.L_x_54) ;  /* 0xffffffa000f47947 */ /* 0x000fea000383ffff */
.L_x_58:
[----:B------:R-:W-:-:S07]  /*95f0*/  MOV R0, UR4 ;  /* 0x0000000400007c02 */ /* 0x000fce0008000f00 */
.L_x_154:
[----:B--2---:R2:W4:Y:S02]  /*9600*/  SYNCS.PHASECHK.TRANS64.TRYWAIT P0, [R0+URZ], R2 ;  /* 0x00000002000075a7 */ /* 0x00452400080011ff */
[----:B----4-:R-:W-:Y:S05]  /*9610*/  @!P0 NANOSLEEP.SYNCS 0x989680 ;  /* 0x009896800000895d */ /* 0x010fea0003900000 */
[----:B------:R-:W4:Y:S02]  /*9620*/  @!P0 SYNCS.PHASECHK.TRANS64 P0, [R0+URZ], R2 ;  /* 0x00000002000085a7 */ /* 0x000f2400080010ff */
[----:B----4-:R-:W-:Y:S05]  /*9630*/  @!P0 BRA `(.L_x_154) ;  /* 0xfffffffc00f08947 */ /* 0x010fea000383ffff */
[----:B------:R-:W-:Y:S05]  /*9640*/  BRA `(.L_x_155) ;  /* 0xffffffa400e87947 */ /* 0x000fea000383ffff */
.L_x_59:
[----:B------:R-:W-:-:S07]  /*9650*/  MOV R0, UR4 ;  /* 0x0000000400007c02 */ /* 0x000fce0008000f00 */
.L_x_156:
[----:B--2---:R2:W3:Y:S02]  /*9660*/  SYNCS.PHASECHK.TRANS64.TRYWAIT P0, [R0+URZ], R2 ;  /* 0x00000002000075a7 */ /* 0x0044e400080011ff */
[----:B---3--:R-:W-:Y:S05]  /*9670*/  @!P0 NANOSLEEP.SYNCS 0x989680 ;  /* 0x009896800000895d */ /* 0x008fea0003900000 */
[----:B------:R-:W3:Y:S02]  /*9680*/  @!P0 SYNCS.PHASECHK.TRANS64 P0, [R0+URZ], R2 ;  /* 0x00000002000085a7 */ /* 0x000ee400080010ff */
[----:B---3--:R-:W-:Y:S05]  /*9690*/  @!P0 BRA `(.L_x_156) ;  /* 0xfffffffc00f08947 */ /* 0x008fea000383ffff */
[----:B------:R-:W-:Y:S05]  /*96a0*/  BRA `(.L_x_157) ;  /* 0xffffffa400f47947 */ /* 0x000fea000383ffff */
.L_x_64:
[----:B------:R-:W-:Y:S07]  /*96b0*/  MOV R0, UR31 ;  /* 0x0000001f00007c02 */ /* 0x000fee0008000f00 */
.L_x_158:
[----:B-1----:R1:W2:Y:S02]  /*96c0*/  SYNCS.PHASECHK.TRANS64.TRYWAIT P0, [R0+URZ+0xd0], R3 ;  /* 0x0000d003000075a7 */ /* 0x0022a400080011ff */
[----:B--2---:R-:W-:Y:S05]  /*96d0*/  @!P0 NANOSLEEP.SYNCS 0x989680 ;  /* 0x009896800000895d */ /* 0x004fea0003900000 */
[----:B------:R-:W2:Y:S02]  /*96e0*/  @!P0 SYNCS.PHASECHK.TRANS64 P0, [R0+URZ+0xd0], R3 ;  /* 0x0000d003000085a7 */ /* 0x000ea400080010ff */
[----:B--2---:R-:W-:Y:S05]  /*96f0*/  @!P0 BRA `(.L_x_158) ;  /* 0xfffffffc00f08947 */ /* 0x004fea000383ffff */
[----:B------:R-:W-:Y:S05]  /*9700*/  BRA `(.L_x_159) ;  /* 0xffffffac00987947 */ /* 0x000fea000383ffff */
.L_x_67:
[----:B------:R-:W-:Y:S07]  /*9710*/  MOV R3, UR31 ;  /* 0x0000001f00037c02 */ /* 0x000fee0008000f00 */
.L_x_160:
[----:B-1----:R1:W2:Y:S02]  /*9720*/  SYNCS.PHASECHK.TRANS64.TRYWAIT P1, [R3+URZ+0xc8], R8 ;  /* 0x0000c808030075a7 */ /* 0x0022a400080211ff */
[----:B--2---:R-:W-:Y:S05]  /*9730*/  @!P1 NANOSLEEP.SYNCS 0x989680 ;  /* 0x009896800000995d */ /* 0x004fea0003900000 */
[----:B------:R-:W2:Y:S02]  /*9740*/  @!P1 SYNCS.PHASECHK.TRANS64 P1, [R3+URZ+0xc8], R8 ;  /* 0x0000c808030095a7 */ /* 0x000ea400080210ff */
[----:B--2---:R-:W-:Y:S05]  /*9750*/  @!P1 BRA `(.L_x_160) ;  /* 0xfffffffc00f09947 */ /* 0x004fea000383ffff */
[----:B------:R-:W-:Y:S05]  /*9760*/  BRA `(.L_x_66) ;  /* 0xffffffb000f07947 */ /* 0x000fea000383ffff */
.L_x_70:
[----:B------:R-:W-:Y:S07]  /*9770*/  MOV R0, UR31 ;  /* 0x0000001f00007c02 */ /* 0x000fee0008000f00 */
.L_x_161:
[----:B-1----:R1:W2:Y:S02]  /*9780*/  SYNCS.PHASECHK.TRANS64.TRYWAIT P1, [R0+URZ+0xa0], R8 ;  /* 0x0000a008000075a7 */ /* 0x0022a400080211ff */
[----:B--2---:R-:W-:Y:S05]  /*9790*/  @!P1 NANOSLEEP.SYNCS 0x989680 ;  /* 0x009896800000995d */ /* 0x004fea0003900000 */
[----:B------:R-:W2:Y:S02]  /*97a0*/  @!P1 SYNCS.PHASECHK.TRANS64 P1, [R0+URZ+0xa0], R8 ;  /* 0x0000a008000095a7 */ /* 0x000ea400080210ff */
[----:B--2---:R-:W-:Y:S05]  /*97b0*/  @!P1 BRA `(.L_x_161) ;  /* 0xfffffffc00f09947 */ /* 0x004fea000383ffff */
[----:B------:R-:W-:Y:S05]  /*97c0*/  BRA `(.L_x_162) ;  /* 0xffffffb800107947 */ /* 0x000fea000383ffff */
.L_x_71:
[----:B------:R-:W-:Y:S07]  /*97d0*/  MOV R0, UR31 ;  /* 0x0000001f00007c02 */ /* 0x000fee0008000f00 */
.L_x_163:
[----:B-1----:R1:W2:Y:S02]  /*97e0*/  SYNCS.PHASECHK.TRANS64.TRYWAIT P1, [R0+URZ+0xa8], R8 ;  /* 0x0000a808000075a7 */ /* 0x0022a400080211ff */
[----:B--2---:R-:W-:Y:S05]  /*97f0*/  @!P1 NANOSLEEP.SYNCS 0x989680 ;  /* 0x009896800000995d */ /* 0x004fea0003900000 */
[----:B------:R-:W2:Y:S02]  /*9800*/  @!P1 SYNCS.PHASECHK.TRANS64 P1, [R0+URZ+0xa8], R8 ;  /* 0x0000a808000095a7 */ /* 0x000ea400080210ff */
[----:B--2---:R-:W-:Y:S05]  /*9810*/  @!P1 BRA `(.L_x_163) ;  /* 0xfffffffc00f09947 */ /* 0x004fea000383ffff */
[----:B------:R-:W-:Y:S05]  /*9820*/  BRA `(.L_x_164) ;  /* 0xffffffb800487947 */ /* 0x000fea000383ffff */
.L_x_72:
[----:B------:R-:W-:Y:S07]  /*9830*/  MOV R0, UR31 ;  /* 0x0000001f00007c02 */ /* 0x000fee0008000f00 */
.L_x_165:
[----:B-1----:R1:W2:Y:S02]  /*9840*/  SYNCS.PHASECHK.TRANS64.TRYWAIT P1, [R0+URZ+0xb0], R8 ;  /* 0x0000b008000075a7 */ /* 0x0022a400080211ff */
[----:B--2---:R-:W-:Y:S05]  /*9850*/  @!P1 NANOSLEEP.SYNCS 0x989680 ;  /* 0x009896800000995d */ /* 0x004fea0003900000 */
[----:B------:R-:W2:Y:S02]  /*9860*/  @!P1 SYNCS.PHASECHK.TRANS64 P1, [R0+URZ+0xb0], R8 ;  /* 0x0000b008000095a7 */ /* 0x000ea400080210ff */
[----:B--2---:R-:W-:Y:S05]  /*9870*/  @!P1 BRA `(.L_x_165) ;  /* 0xfffffffc00f09947 */ /* 0x004fea000383ffff */
[----:B------:R-:W-:Y:S05]  /*9880*/  BRA `(.L_x_166) ;  /* 0xffffffb800907947 */ /* 0x000fea000383ffff */
.L_x_73:
[----:B------:R-:W-:Y:S07]  /*9890*/  MOV R0, UR31 ;  /* 0x0000001f00007c02 */ /* 0x000fee0008000f00 */
.L_x_167:
[----:B-1----:R1:W2:Y:S02]  /*98a0*/  SYNCS.PHASECHK.TRANS64.TRYWAIT P0, [R0+URZ+0xb8], R8 ;  /* 0x0000b808000075a7 */ /* 0x0022a400080011ff */
[----:B--2---:R-:W-:Y:S05]  /*98b0*/  @!P0 NANOSLEEP.SYNCS 0x989680 ;  /* 0x009896800000895d */ /* 0x004fea0003900000 */
[----:B------:R-:W2:Y:S02]  /*98c0*/  @!P0 SYNCS.PHASECHK.TRANS64 P0, [R0+URZ+0xb8], R8 ;  /* 0x0000b808000085a7 */ /* 0x000ea400080010ff */
[----:B--2---:R-:W-:Y:S05]  /*98d0*/  @!P0 BRA `(.L_x_167) ;  /* 0xfffffffc00f08947 */ /* 0x004fea000383ffff */
[----:B------:R-:W-:Y:S05]  /*98e0*/  BRA `(.L_x_168) ;  /* 0xffffffb800e47947 */ /* 0x000fea000383ffff */
.L_x_75:
[----:B------:R-:W-:-:S07]  /*98f0*/  MOV R0, UR31 ;  /* 0x0000001f00007c02 */ /* 0x000fce0008000f00 */
.L_x_169:
[----:B-1----:R1:W2:Y:S02]  /*9900*/  SYNCS.PHASECHK.TRANS64.TRYWAIT P0, [R0+URZ+0xa0], R2 ;  /* 0x0000a002000075a7 */ /* 0x0022a400080011ff */
[----:B--2---:R-:W-:Y:S05]  /*9910*/  @!P0 NANOSLEEP.SYNCS 0x989680 ;  /* 0x009896800000895d */ /* 0x004fea0003900000 */
[----:B------:R-:W2:Y:S02]  /*9920*/  @!P0 SYNCS.PHASECHK.TRANS64 P0, [R0+URZ+0xa0], R2 ;  /* 0x0000a002000085a7 */ /* 0x000ea400080010ff */
[----:B--2---:R-:W-:Y:S05]  /*9930*/  @!P0 BRA `(.L_x_169) ;  /* 0xfffffffc00f08947 */ /* 0x004fea000383ffff */
[----:B------:R-:W-:Y:S05]  /*9940*/  BRA `(.L_x_170) ;  /* 0xffffffbc004c7947 */ /* 0x000fea000383ffff */
.L_x_76:
[----:B-1----:R-:W-:-:S07]  /*9950*/  MOV R0, UR31 ;  /* 0x0000001f00007c02 */ /* 0x002fce0008000f00 */
.L_x_171:
[----:B-1----:R1:W2:Y:S02]  /*9960*/  SYNCS.PHASECHK.TRANS64.TRYWAIT P0, [R0+URZ+0xa8], R2 ;  /* 0x0000a802000075a7 */ /* 0x0022a400080011ff */
[----:B--2---:R-:W-:Y:S05]  /*9970*/  @!P0 NANOSLEEP.SYNCS 0x989680 ;  /* 0x009896800000895d */ /* 0x004fea0003900000 */
[----:B------:R-:W2:Y:S02]  /*9980*/  @!P0 SYNCS.PHASECHK.TRANS64 P0, [R0+URZ+0xa8], R2 ;  /* 0x0000a802000085a7 */ /* 0x000ea400080010ff */
[----:B--2---:R-:W-:Y:S05]  /*9990*/  @!P0 BRA `(.L_x_171) ;  /* 0xfffffffc00f08947 */ /* 0x004fea000383ffff */
[----:B------:R-:W-:Y:S05]  /*99a0*/  BRA `(.L_x_172) ;  /* 0xffffffbc003c7947 */ /* 0x000fea000383ffff */
.L_x_77:
[----:B-1----:R-:W-:-:S07]  /*99b0*/  MOV R0, UR31 ;  /* 0x0000001f00007c02 */ /* 0x002fce0008000f00 */
.L_x_173:
[----:B-1----:R1:W2:Y:S02]  /*99c0*/  SYNCS.PHASECHK.TRANS64.TRYWAIT P0, [R0+URZ+0xb0], R2 ;  /* 0x0000b002000075a7 */ /* 0x0022a400080011ff */
[----:B--2---:R-:W-:Y:S05]  /*99d0*/  @!P0 NANOSLEEP.SYNCS 0x989680 ;  /* 0x009896800000895d */ /* 0x004fea0003900000 */
[----:B------:R-:W2:Y:S02]  /*99e0*/  @!P0 SYNCS.PHASECHK.TRANS64 P0, [R0+URZ+0xb0], R2 ;  /* 0x0000b002000085a7 */ /* 0x000ea400080010ff */
[----:B--2---:R-:W-:Y:S05]  /*99f0*/  @!P0 BRA `(.L_x_173) ;  /* 0xfffffffc00f08947 */ /* 0x004fea000383ffff */
[----:B------:R-:W-:Y:S05]  /*9a00*/  BRA `(.L_x_174) ;  /* 0xffffffbc002c7947 */ /* 0x000fea000383ffff */
.L_x_79:
[----:B------:R-:W-:Y:S07]  /*9a10*/  MOV R0, UR48 ;  /* 0x0000003000007c02 */ /* 0x000fee0008000f00 */
.L_x_175:
[----:B-1----:R1:W2:Y:S02]  /*9a20*/  SYNCS.PHASECHK.TRANS64.TRYWAIT P0, [R0+URZ+0xd0], R2 ;  /* 0x0000d002000075a7 */ /* 0x0022a400080011ff */
[----:B--2---:R-:W-:Y:S05]  /*9a30*/  @!P0 NANOSLEEP.SYNCS 0x989680 ;  /* 0x009896800000895d */ /* 0x004fea0003900000 */
[----:B------:R-:W2:Y:S02]  /*9a40*/  @!P0 SYNCS.PHASECHK.TRANS64 P0, [R0+URZ+0xd0], R2 ;  /* 0x0000d002000085a7 */ /* 0x000ea400080010ff */
[----:B--2---:R-:W-:Y:S05]  /*9a50*/  @!P0 BRA `(.L_x_175) ;  /* 0xfffffffc00f08947 */ /* 0x004fea000383ffff */
[----:B------:R-:W-:Y:S05]  /*9a60*/  BRA `(.L_x_176) ;  /* 0xffffffc0000c7947 */ /* 0x000fea000383ffff */
.L_x_90:
[----:B-1----:R-:W-:Y:S04]  /*9a70*/  MOV R2, UR48 ;  /* 0x0000003000027c02 */ /* 0x002fe80008000f00 */
[----:B------:R1:W3:Y:S03]  /*9a80*/  SYNCS.PHASECHK.TRANS64.TRYWAIT P1, [R2+URZ+0x80], R3 ;  /* 0x00008003020075a7 */ /* 0x0002e600080211ff */
[----:B---3--:R-:W-:Y:S05]  /*9a90*/  @!P1 NANOSLEEP.SYNCS 0x989680 ;  /* 0x009896800000995d */ /* 0x008fea0003900000 */
[----:B------:R-:W3:Y:S02]  /*9aa0*/  @!P1 SYNCS.PHASECHK.TRANS64 P1, [R2+URZ+0x80], R3 ;  /* 0x00008003020095a7 */ /* 0x000ee400080210ff */
[----:B---3--:R-:W-:Y:S05]  /*9ab0*/  @!P1 BRA `(.L_x_90) ;  /* 0xfffffffc00ec9947 */ /* 0x008fea000383ffff */
[----:B------:R-:W-:Y:S05]  /*9ac0*/  BRA `(.L_x_89) ;  /* 0xffffffd000587947 */ /* 0x000fea000383ffff */
.L_x_92:
[----:B-1----:R1:W4:Y:S02]  /*9ad0*/  SYNCS.PHASECHK.TRANS64.TRYWAIT P1, [R67+URZ+0xe0], R0 ;  /* 0x0000e000430075a7 */ /* 0x00232400080211ff */
[----:B----4-:R-:W-:Y:S05]  /*9ae0*/  @!P1 NANOSLEEP.SYNCS 0x989680 ;  /* 0x009896800000995d */ /* 0x010fea0003900000 */
[----:B------:R-:W4:Y:S02]  /*9af0*/  @!P1 SYNCS.PHASECHK.TRANS64 P1, [R67+URZ+0xe0], R0 ;  /* 0x0000e000430095a7 */ /* 0x000f2400080210ff */
[----:B----4-:R-:W-:Y:S05]  /*9b00*/  @!P1 BRA `(.L_x_92) ;  /* 0xfffffffc00f09947 */ /* 0x010fea000383ffff */
[----:B------:R-:W-:Y:S05]  /*9b10*/  BRA `(.L_x_91) ;  /* 0xffffffd000747947 */ /* 0x000fea000383ffff */
.L_x_101:
[----:B--2---:R2:W4:Y:S02]  /*9b20*/  SYNCS.PHASECHK.TRANS64.TRYWAIT P1, [R4+URZ+0x80], R0 ;  /* 0x00008000040075a7 */ /* 0x00452400080211ff */
[----:B----4-:R-:W-:Y:S05]  /*9b30*/  @!P1 NANOSLEEP.SYNCS 0x989680 ;  /* 0x009896800000995d */ /* 0x010fea0003900000 */
[----:B------:R-:W4:Y:S02]  /*9b40*/  @!P1 SYNCS.PHASECHK.TRANS64 P1, [R4+URZ+0x80], R0 ;  /* 0x00008000040095a7 */ /* 0x000f2400080210ff */
[----:B----4-:R-:W-:Y:S05]  /*9b50*/  @!P1 BRA `(.L_x_101) ;  /* 0xfffffffc00f09947 */ /* 0x010fea000383ffff */
[----:B------:R-:W-:Y:S05]  /*9b60*/  BRA `(.L_x_100) ;  /* 0xffffffd800647947 */ /* 0x000fea000383ffff */
.L_x_109:
[----:B-1----:R1:W4:Y:S02]  /*9b70*/  SYNCS.PHASECHK.TRANS64.TRYWAIT P1, [R2+URZ+0x80], R4 ;  /* 0x00008004020075a7 */ /* 0x00232400080211ff */
[----:B----4-:R-:W-:Y:S05]  /*9b80*/  @!P1 NANOSLEEP.SYNCS 0x989680 ;  /* 0x009896800000995d */ /* 0x010fea0003900000 */
[----:B------:R-:W4:Y:S02]  /*9b90*/  @!P1 SYNCS.PHASECHK.TRANS64 P1, [R2+URZ+0x80], R4 ;  /* 0x00008004020095a7 */ /* 0x000f2400080210ff */
[----:B----4-:R-:W-:Y:S05]  /*9ba0*/  @!P1 BRA `(.L_x_109) ;  /* 0xfffffffc00f09947 */ /* 0x010fea000383ffff */
[----:B------:R-:W-:Y:S05]  /*9bb0*/  BRA `(.L_x_108) ;  /* 0xffffffe0006c7947 */ /* 0x000fea000383ffff */
.L_x_117:
[----:B--2---:R2:W4:Y:S02]  /*9bc0*/  SYNCS.PHASECHK.TRANS64.TRYWAIT P1, [R3+URZ+0x80], R0 ;  /* 0x00008000030075a7 */ /* 0x00452400080211ff */
[----:B----4-:R-:W-:Y:S05]  /*9bd0*/  @!P1 NANOSLEEP.SYNCS 0x989680 ;  /* 0x009896800000995d */ /* 0x010fea0003900000 */
[----:B------:R-:W4:Y:S02]  /*9be0*/  @!P1 SYNCS.PHASECHK.TRANS64 P1, [R3+URZ+0x80], R0 ;  /* 0x00008000030095a7 */ /* 0x000f2400080210ff */
[----:B----4-:R-:W-:Y:S05]  /*9bf0*/  @!P1 BRA `(.L_x_117) ;  /* 0xfffffffc00f09947 */ /* 0x010fea000383ffff */
[----:B------:R-:W-:Y:S05]  /*9c00*/  BRA `(.L_x_116) ;  /* 0xffffffe800707947 */ /* 0x000fea000383ffff */
        .weak           $__internal_0_$__cuda_sm10x_tcgen05_guardrail_trap_col_being_dealloced_not_returned_by_alloc
        .type           $__internal_0_$__cuda_sm10x_tcgen05_guardrail_trap_col_being_dealloced_not_returned_by_alloc,@function
        .size           $__internal_0_$__cuda_sm10x_tcgen05_guardrail_trap_col_being_dealloced_not_returned_by_alloc,($__internal_1_$__cuda_sm10x_tcgen05_guardrail_trap_phase_invalid_during_alloc - $__internal_0_$__cuda_sm10x_tcgen05_guardrail_trap_col_being_dealloced_not_returned_by_alloc)
$__internal_0_$__cuda_sm10x_tcgen05_guardrail_trap_col_being_dealloced_not_returned_by_alloc:
[----:B------:R-:W-:Y:S05]  /*9c10*/  BPT.TRAP 0x1 ;  /* 0x000000040000795c */ /* 0x000fea0000300000 */
[----:B------:R-:W-:-:S04]  /*9c20*/  HFMA2 R3, -RZ, RZ, 0, 0 ;  /* 0x00000000ff037431 */ /* 0x000fc800000001ff */
[----:B------:R-:W-:Y:S05]  /*9c30*/  RET.REL.NODEC R2 `(_ZN7cutlass13device_kernelINS_4conv6kernel13ConvUniversalINS1_16ConvProblemShapeILNS1_8OperatorE2ELi2EEENS1_10collective14CollectiveConvINS1_47MainloopSm100TmaUmmaWarpSpecializedImplicitGemmILS5_2ELi8ELi2ELi1ELi2EN4cute5tupleIJNSA_1CILi1EEESD_SD_EEEEENSB_IJNSC_ILi64EEENSB_IJNSC_ILi128EEEEEENSB_IJSG_EEEEEENS_6half_tESL_NSA_8TiledMMAINSA_8MMA_AtomIJNSA_20SM100_MMA_F16BF16_SSISL_SL_fLi64ELi128ELNSA_4UMMA5MajorE1ELSQ_1ELNSP_7ScaleInE0ELSR_0EEEEEENSA_6LayoutISE_NSB_IJNSC_ILi0EEESV_SV_EEEEENSB_IJNSA_10UnderscoreESY_SY_EEEEENS7_6detail27Sm100ImplicitGemmTileTraitsINSA_13SM90_TMA_LOADENSA_14ComposedLayoutINSA_7SwizzleILi3ELi4ELi3EEENSA_18smem_ptr_flag_bitsILi16EEENSU_INSB_IJSG_NSC_ILi8EEEEEENSB_IJSD_SG_EEEEEEEvEENS12_INSA_20SM90_TMA_LOAD_IM2COLES1D_vEEEENS_8epilogue10collective18CollectiveEpilogueINS1I_23Sm100TmaWarpSpecializedILi4ELi2ELi16ELb1ELb0EEEJSK_NSB_IJNSU_ISG_SD_EENSU_INSC_ILi32EEESD_EEEEESL_NSB_IJlNSB_IJSD_llEEESV_EEESL_S1S_NS1I_6fusion15FusionCallbacksIS1M_NS1T_17LinearCombinationISL_fSL_fLNS_15FloatRoundStyleE2EEESK_S1Q_JEEENSA_5SM1004TMEM4LOAD26SM100_TMEM_LOAD_16dp256b4xES13_NS14_INS15_ILi2ELi4ELi3EEES18_NSU_INSB_IJS19_S1O_EEENSB_IJS1O_SD_EEEEEEENSA_17SM75_U32x4_LDSM_NENSA_14SM90_TMA_STOREES27_NSA_17SM90_U32x4_STSM_NENSA_39AutoVectorizingCopyWithAssumedAlignmentILi128EEEEEEvvEEEEvNT_6ParamsE) ;  /* 0xffffff6002f07950 */ /* 0x000fea0003c3ffff */
        .weak           $__internal_1_$__cuda_sm10x_tcgen05_guardrail_trap_phase_invalid_during_alloc
        .type           $__internal_1_$__cuda_sm10x_tcgen05_guardrail_trap_phase_invalid_during_alloc,@function
        .size           $__internal_1_$__cuda_sm10x_tcgen05_guardrail_trap_phase_invalid_during_alloc,($__internal_2_$__cuda_sm10x_tcgen05_guardrail_trap_unallocated_columns_being_dealloced - $__internal_1_$__cuda_sm10x_tcgen05_guardrail_trap_phase_invalid_during_alloc)
$__internal_1_$__cuda_sm10x_tcgen05_guardrail_trap_phase_invalid_during_alloc:
[----:B------:R-:W-:Y:S05]  /*9c40*/  BPT.TRAP 0x1 ;  /* 0x000000040000795c */ /* 0x000fea0000300000 */
[----:B------:R-:W-:-:S04]  /*9c50*/  MOV R3, 0x0 ;  /* 0x0000000000037802 */ /* 0x000fc80000000f00 */
[----:B------:R-:W-:Y:S05]  /*9c60*/  RET.REL.NODEC R2 `(_ZN7cutlass13device_kernelINS_4conv6kernel13ConvUniversalINS1_16ConvProblemShapeILNS1_8OperatorE2ELi2EEENS1_10collective14CollectiveConvINS1_47MainloopSm100TmaUmmaWarpSpecializedImplicitGemmILS5_2ELi8ELi2ELi1ELi2EN4cute5tupleIJNSA_1CILi1EEESD_SD_EEEEENSB_IJNSC_ILi64EEENSB_IJNSC_ILi128EEEEEENSB_IJSG_EEEEEENS_6half_tESL_NSA_8TiledMMAINSA_8MMA_AtomIJNSA_20SM100_MMA_F16BF16_SSISL_SL_fLi64ELi128ELNSA_4UMMA5MajorE1ELSQ_1ELNSP_7ScaleInE0ELSR_0EEEEEENSA_6LayoutISE_NSB_IJNSC_ILi0EEESV_SV_EEEEENSB_IJNSA_10UnderscoreESY_SY_EEEEENS7_6detail27Sm100ImplicitGemmTileTraitsINSA_13SM90_TMA_LOADENSA_14ComposedLayoutINSA_7SwizzleILi3ELi4ELi3EEENSA_18smem_ptr_flag_bitsILi16EEENSU_INSB_IJSG_NSC_ILi8EEEEEENSB_IJSD_SG_EEEEEEEvEENS12_INSA_20SM90_TMA_LOAD_IM2COLES1D_vEEEENS_8epilogue10collective18CollectiveEpilogueINS1I_23Sm100TmaWarpSpecializedILi4ELi2ELi16ELb1ELb0EEEJSK_NSB_IJNSU_ISG_SD_EENSU_INSC_ILi32EEESD_EEEEESL_NSB_IJlNSB_IJSD_llEEESV_EEESL_S1S_NS1I_6fusion15FusionCallbacksIS1M_NS1T_17LinearCombinationISL_fSL_fLNS_15FloatRoundStyleE2EEESK_S1Q_JEEENSA_5SM1004TMEM4LOAD26SM100_TMEM_LOAD_16dp256b4xES13_NS14_INS15_ILi2ELi4ELi3EEES18_NSU_INSB_IJS19_S1O_EEENSB_IJS1O_SD_EEEEEEENSA_17SM75_U32x4_LDSM_NENSA_14SM90_TMA_STOREES27_NSA_17SM90_U32x4_STSM_NENSA_39AutoVectorizingCopyWithAssumedAlignmentILi128EEEEEEvvEEEEvNT_6ParamsE) ;  /* 0xffffff6002e47950 */ /* 0x000fea0003c3ffff */
        .weak           $__internal_2_$__cuda_sm10x_tcgen05_guardrail_trap_unallocated_columns_being_dealloced
        .type           $__internal_2_$__cuda_sm10x_tcgen05_guardrail_trap_unallocated_columns_being_dealloced,@function
        .size           $__internal_2_$__cuda_sm10x_tcgen05_guardrail_trap_unallocated_columns_being_dealloced,(.L_x_178 - $__internal_2_$__cuda_sm10x_tcgen05_guardrail_trap_unallocated_columns_being_dealloced)
$__internal_2_$__cuda_sm10x_tcgen05_guardrail_trap_unallocated_columns_being_dealloced:
[----:B------:R-:W-:Y:S05]  /*9c70*/  BPT.TRAP 0x1 ;  /* 0x000000040000795c */ /* 0x000fea0000300000 */
[----:B------:R-:W-:-:S04]  /*9c80*/  HFMA2 R3, -RZ, RZ, 0, 0 ;  /* 0x00000000ff037431 */ /* 0x000fc800000001ff */
[----:B------:R-:W-:Y:S05]  /*9c90*/  RET.REL.NODEC R2 `(_ZN7cutlass13device_kernelINS_4conv6kernel13ConvUniversalINS1_16ConvProblemShapeILNS1_8OperatorE2ELi2EEENS1_10collective14CollectiveConvINS1_47MainloopSm100TmaUmmaWarpSpecializedImplicitGemmILS5_2ELi8ELi2ELi1ELi2EN4cute5tupleIJNSA_1CILi1EEESD_SD_EEEEENSB_IJNSC_ILi64EEENSB_IJNSC_ILi128EEEEEENSB_IJSG_EEEEEENS_6half_tESL_NSA_8TiledMMAINSA_8MMA_AtomIJNSA_20SM100_MMA_F16BF16_SSISL_SL_fLi64ELi128ELNSA_4UMMA5MajorE1ELSQ_1ELNSP_7ScaleInE0ELSR_0EEEEEENSA_6LayoutISE_NSB_IJNSC_ILi0EEESV_SV_EEEEENSB_IJNSA_10UnderscoreESY_SY_EEEEENS7_6detail27Sm100ImplicitGemmTileTraitsINSA_13SM90_TMA_LOADENSA_14ComposedLayoutINSA_7SwizzleILi3ELi4ELi3EEENSA_18smem_ptr_flag_bitsILi16EEENSU_INSB_IJSG_NSC_ILi8EEEEEENSB_IJSD_SG_EEEEEEEvEENS12_INSA_20SM90_TMA_LOAD_IM2COLES1D_vEEEENS_8epilogue10collective18CollectiveEpilogueINS1I_23Sm100TmaWarpSpecializedILi4ELi2ELi16ELb1ELb0EEEJSK_NSB_IJNSU_ISG_SD_EENSU_INSC_ILi32EEESD_EEEEESL_NSB_IJlNSB_IJSD_llEEESV_EEESL_S1S_NS1I_6fusion15FusionCallbacksIS1M_NS1T_17LinearCombinationISL_fSL_fLNS_15FloatRoundStyleE2EEESK_S1Q_JEEENSA_5SM1004TMEM4LOAD26SM100_TMEM_LOAD_16dp256b4xES13_NS14_INS15_ILi2ELi4ELi3EEES18_NSU_INSB_IJS19_S1O_EEENSB_IJS1O_SD_EEEEEEENSA_17SM75_U32x4_LDSM_NENSA_14SM90_TMA_STOREES27_NSA_17SM90_U32x4_STSM_NENSA_39AutoVectorizingCopyWithAssumedAlignmentILi128EEEEEEvvEEEEvNT_6ParamsE) ;  /* 0xffffff6002d87950 */ /* 0x000fea0003c3ffff */
.L_x_177:
[----:B------:R-:W-:-:S00]  /*9ca0*/  BRA `(.L_x_177) ;  /* 0xfffffffc00fc7947 */ /* 0x000fc0000383ffff */
[----:B------:R-:W-:-:S00]  /*9cb0*/  NOP ;  /* 0x0000000000007918 */ /* 0x000fc00000000000 */
        /* <DEDUP_REMOVED lines=12> */
.L_x_178:


//--------------------- .nv.global.init           --------------------------
	.section	.nv.global.init,"aw",@progbits
.nv.global.init:
	.type		$str$29,@object
	.size		$str$29,($str$30 - $str$29)
$str$29:
        /*0000*/ 	.byte	0x28, 0x61, 0x64, 0x64, 0x72, 0x65, 0x73, 0x73, 0x20, 0x26, 0x20, 0x6d, 0x61, 0x73, 0x6b, 0x29
        /*0010*/ 	.byte	0x20, 0x3d, 0x3d, 0x20, 0x30, 0x00
	.type		$str$30,@object
	.size		$str$30,($str$28 - $str$30)
$str$30:
        /*0016*/ 	.byte	0x2f, 0x74, 0x6d, 0x70, 0x2f, 0x63, 0x75, 0x74, 0x6c, 0x61, 0x73, 0x73, 0x5f, 0x73, 0x77, 0x65
        /*0026*/ 	.byte	0x65, 0x70, 0x5f, 0x73, 0x72, 0x63, 0x2f, 0x69, 0x6e, 0x63, 0x6c, 0x75, 0x64, 0x65, 0x2f, 0x63
        /*0036*/ 	.byte	0x75, 0x74, 0x65, 0x2f, 0x70, 0x6f, 0x69, 0x6e, 0x74, 0x65, 0x72, 0x5f, 0x66, 0x6c, 0x61, 0x67
        /*0046*/ 	.byte	0x67, 0x65, 0x64, 0x2e, 0x68, 0x70, 0x70, 0x00
	.type		$str$28,@object
	.size		$str$28,($str$27 - $str$28)
$str$28:
        /*004e*/ 	.byte	0x2f, 0x74, 0x6d, 0x70, 0x2f, 0x63, 0x75, 0x74, 0x6c, 0x61, 0x73, 0x73, 0x5f, 0x73, 0x77, 0x65
        /*005e*/ 	.byte	0x65, 0x70, 0x5f, 0x73, 0x72, 0x63, 0x2f, 0x69, 0x6e, 0x63, 0x6c, 0x75, 0x64, 0x65, 0x2f, 0x63
        /*006e*/ 	.byte	0x75, 0x74, 0x65, 0x2f, 0x61, 0x74, 0x6f, 0x6d, 0x2f, 0x63, 0x6f, 0x70, 0x79, 0x5f, 0x74, 0x72
        /*007e*/ 	.byte	0x61, 0x69, 0x74, 0x73, 0x5f, 0x73, 0x6d, 0x31, 0x30, 0x30, 0x2e, 0x68, 0x70, 0x70, 0x00
	.type		$str$27,@object
	.size		$str$27,(__unnamed_1 - $str$27)
$str$27:
        /*008d*/ 	.byte	0x28, 0x28, 0x75, 0x69, 0x6e, 0x74, 0x33, 0x32, 0x5f, 0x74, 0x28, 0x74, 0x68, 0x72, 0x65, 0x61
        /*009d*/ 	.byte	0x64, 0x49, 0x64, 0x78, 0x2e, 0x78, 0x29, 0x20, 0x2f, 0x20, 0x33, 0x32, 0x29, 0x20, 0x25, 0x20
        /*00ad*/ 	.byte	0x34, 0x29, 0x20, 0x3d, 0x3d, 0x20, 0x28, 0x28, 0x28, 0x74, 0x6d, 0x65, 0x6d, 0x5f, 0x61, 0x64
        /*00bd*/ 	.byte	0x64, 0x72, 0x20, 0x3e, 0x3e, 0x20, 0x31, 0x36, 0x29, 0x20, 0x2f, 0x20, 0x33, 0x32, 0x29, 0x20
        /*00cd*/ 	.byte	0x25, 0x20, 0x34, 0x29, 0x00
	.type		__unnamed_1,@object
	.size		__unnamed_1,(__unnamed_2 - __unnamed_1)
__unnamed_1:
        /*00d2*/ 	.byte	0x61, 0x75, 0x74, 0x6f, 0x20, 0x63, 0x75, 0x74, 0x65, 0x3a, 0x3a, 0x61, 0x73, 0x5f, 0x70, 0x6f
        /* <DEDUP_REMOVED lines=24> */
        /*0262*/ 	.byte	0x3e, 0x3e, 0x3e, 0x5d, 0x00
	.type		__unnamed_2,@object
	.size		__unnamed_2,(.L_2 - __unnamed_2)
__unnamed_2:
        /* <DEDUP_REMOVED lines=46> */
.L_2:


//--------------------- .nv.shared._ZN7cutlass13device_kernelINS_4conv6kernel13ConvUniversalINS1_16ConvProblemShapeILNS1_8OperatorE2ELi2EEENS1_10collective14CollectiveConvINS1_47MainloopSm100TmaUmmaWarpSpecializedImplicitGemmILS5_2ELi8ELi2ELi1ELi2EN4cute5tupleIJNSA_1CILi1EEESD_SD_EEEEENSB_IJNSC_ILi64EEENSB_IJNSC_ILi128EEEEEENSB_IJSG_EEEEEENS_6half_tESL_NSA_8TiledMMAINSA_8MMA_AtomIJNSA_20SM100_MMA_F16BF16_SSISL_SL_fLi64ELi128ELNSA_4UMMA5MajorE1ELSQ_1ELNSP_7ScaleInE0ELSR_0EEEEEENSA_6LayoutISE_NSB_IJNSC_ILi0EEESV_SV_EEEEENSB_IJNSA_10UnderscoreESY_SY_EEEEENS7_6detail27Sm100ImplicitGemmTileTraitsINSA_13SM90_TMA_LOADENSA_14ComposedLayoutINSA_7SwizzleILi3ELi4ELi3EEENSA_18smem_ptr_flag_bitsILi16EEENSU_INSB_IJSG_NSC_ILi8EEEEEENSB_IJSD_SG_EEEEEEEvEENS12_INSA_20SM90_TMA_LOAD_IM2COLES1D_vEEEENS_8epilogue10collective18CollectiveEpilogueINS1I_23Sm100TmaWarpSpecializedILi4ELi2ELi16ELb1ELb0EEEJSK_NSB_IJNSU_ISG_SD_EENSU_INSC_ILi32EEESD_EEEEESL_NSB_IJlNSB_IJSD_llEEESV_EEESL_S1S_NS1I_6fusion15FusionCallbacksIS1M_NS1T_17LinearCombinationISL_fSL_fLNS_15FloatRoundStyleE2EEESK_S1Q_JEEENSA_5SM1004TMEM4LOAD26SM100_TMEM_LOAD_16dp256b4xES13_NS14_INS15_ILi2ELi4ELi3EEES18_NSU_INSB_IJS19_S1O_EEENSB_IJS1O_SD_EEEEEEENSA_17SM75_U32x4_LDSM_NENSA_14SM90_TMA_STOREES27_NSA_17SM90_U32x4_STSM_NENSA_39AutoVectorizingCopyWithAssumedAlignmentILi128EEEEEEvvEEEEvNT_6ParamsE --------------------------
	.section	.nv.shared._ZN7cutlass13device_kernelINS_4conv6kernel13ConvUniversalINS1_16ConvProblemShapeILNS1_8OperatorE2ELi2EEENS1_10collective14CollectiveConvINS1_47MainloopSm100TmaUmmaWarpSpecializedImplicitGemmILS5_2ELi8ELi2ELi1ELi2EN4cute5tupleIJNSA_1CILi1EEESD_SD_EEEEENSB_IJNSC_ILi64EEENSB_IJNSC_ILi128EEEEEENSB_IJSG_EEEEEENS_6half_tESL_NSA_8TiledMMAINSA_8MMA_AtomIJNSA_20SM100_MMA_F16BF16_SSISL_SL_fLi64ELi128ELNSA_4UMMA5MajorE1ELSQ_1ELNSP_7ScaleInE0ELSR_0EEEEEENSA_6LayoutISE_NSB_IJNSC_ILi0EEESV_SV_EEEEENSB_IJNSA_10UnderscoreESY_SY_EEEEENS7_6detail27Sm100ImplicitGemmTileTraitsINSA_13SM90_TMA_LOADENSA_14ComposedLayoutINSA_7SwizzleILi3ELi4ELi3EEENSA_18smem_ptr_flag_bitsILi16EEENSU_INSB_IJSG_NSC_ILi8EEEEEENSB_IJSD_SG_EEEEEEEvEENS12_INSA_20SM90_TMA_LOAD_IM2COLES1D_vEEEENS_8epilogue10collective18CollectiveEpilogueINS1I_23Sm100TmaWarpSpecializedILi4ELi2ELi16ELb1ELb0EEEJSK_NSB_IJNSU_ISG_SD_EENSU_INSC_ILi32EEESD_EEEEESL_NSB_IJlNSB_IJSD_llEEESV_EEESL_S1S_NS1I_6fusion15FusionCallbacksIS1M_NS1T_17LinearCombinationISL_fSL_fLNS_15FloatRoundStyleE2EEESK_S1Q_JEEENSA_5SM1004TMEM4LOAD26SM100_TMEM_LOAD_16dp256b4xES13_NS14_INS15_ILi2ELi4ELi3EEES18_NSU_INSB_IJS19_S1O_EEENSB_IJS1O_SD_EEEEEEENSA_17SM75_U32x4_LDSM_NENSA_14SM90_TMA_STOREES27_NSA_17SM90_U32x4_STSM_NENSA_39AutoVectorizingCopyWithAssumedAlignmentILi128EEEEEEvvEEEEvNT_6ParamsE,"aw",@nobits
	.sectionflags	@""
	.align	16
	.zero		1024


//--------------------- .nv.shared.reserved.0     --------------------------
	.section	.nv.shared.reserved.0,"aw",@nobits
	.weak		__nv_reservedSMEM_offset_0_alias
	.size		__nv_reservedSMEM_offset_0_alias, 0, 64
	.other		__nv_reservedSMEM_offset_0_alias,@"STO_CUDA_RESERVED_SHARED STV_DEFAULT"
__nv_reservedSMEM_offset_0_alias:
	.zero		0
.nv.shared.reserved.0:
	.zero		64
	.weak		__nv_reservedSMEM_tcgen05_partition
	.type		__nv_reservedSMEM_tcgen05_partition,@object
	.size		__nv_reservedSMEM_tcgen05_partition,(.L_0 - __nv_reservedSMEM_tcgen05_partition)
__nv_reservedSMEM_tcgen05_partition:
	.zero		32
.L_0:


//--------------------- .nv.global                --------------------------
	.section	.nv.global,"aw",@nobits
.nv.global:
	.type		_ZN39_INTERNAL_cfd07150_4_k_cu_8d140597_41084cute1_E,@object
	.size		_ZN39_INTERNAL_cfd07150_4_k_cu_8d140597_41084cute1_E,(_ZN39_INTERNAL_cfd07150_4_k_cu_8d140597_41084cuda3std3__45__cpo6cbeginE - _ZN39_INTERNAL_cfd07150_4_k_cu_8d140597_41084cute1_E)
_ZN39_INTERNAL_cfd07150_4_k_cu_8d140597_41084cute1_E:
	.zero		1
	.type		_ZN39_INTERNAL_cfd07150_4_k_cu_8d140597_41084cuda3std3__45__cpo6cbeginE,@object
	.size		_ZN39_INTERNAL_cfd07150_4_k_cu_8d140597_41084cuda3std3__45__cpo6cbeginE,(_ZN39_INTERNAL_cfd07150_4_k_cu_8d140597_41084cuda3std3__48in_placeE - _ZN39_INTERNAL_cfd07150_4_k_cu_8d140597_41084cuda3std3__45__cpo6cbeginE)
_ZN39_INTERNAL_cfd07150_4_k_cu_8d140597_41084cuda3std3__45__cpo6cbeginE:
	.zero		1
	.type		_ZN39_INTERNAL_cfd07150_4_k_cu_8d140597_41084cuda3std3__48in_placeE,@object
	.size		_ZN39_INTERNAL_cfd07150_4_k_cu_8d140597_41084cuda3std3__48in_placeE,(_ZN39_INTERNAL_cfd07150_4_k_cu_8d140597_41084cuda3std6ranges3__45__cpo9iter_moveE - _ZN39_INTERNAL_cfd07150_4_k_cu_8d140597_41084cuda3std3__48in_placeE)
_ZN39_INTERNAL_cfd07150_4_k_cu_8d140597_41084cuda3std3__48in_placeE:
	.zero		1
	.type		_ZN39_INTERNAL_cfd07150_4_k_cu_8d140597_41084cuda3std6ranges3__45__cpo9iter_moveE,@object
	.size		_ZN39_INTERNAL_cfd07150_4_k_cu_8d140597_41084cuda3std6ranges3__45__cpo9iter_moveE,(_ZN39_INTERNAL_cfd07150_4_k_cu_8d140597_41084cuda3std3__45__cpo5beginE - _ZN39_INTERNAL_cfd07150_4_k_cu_8d140597_41084cuda3std6ranges3__45__cpo9iter_moveE)
_ZN39_INTERNAL_cfd07150_4_k_cu_8d140597_41084cuda3std6ranges3__45__cpo9iter_moveE:
	.zero		1
	.type		_ZN39_INTERNAL_cfd07150_4_k_cu_8d140597_41084cuda3std3__45__cpo5beginE,@object
	.size		_ZN39_INTERNAL_cfd07150_4_k_cu_8d140597_41084cuda3std3__45__cpo5beginE,(_ZN39_INTERNAL_cfd07150_4_k_cu_8d140597_41084cuda3std3__441_GLOBAL__N__cfd07150_4_k_cu_8d140597_41086ignoreE - _ZN39_INTERNAL_cfd07150_4_k_cu_8d140597_41084cuda3std3__45__cpo5beginE)
_ZN39_INTERNAL_cfd07150_4_k_cu_8d140597_41084cuda3std3__45__cpo5beginE:
	.zero		1
	.type		_ZN39_INTERNAL_cfd07150_4_k_cu_8d140597_41084cuda3std3__441_GLOBAL__N__cfd07150_4_k_cu_8d140597_41086ignoreE,@object
	.size		_ZN39_INTERNAL_cfd07150_4_k_cu_8d140597_41084cuda3std3__441_GLOBAL__N__cfd07150_4_k_cu_8d140597_41086ignoreE,(_ZN39_INTERNAL_cfd07150_4_k_cu_8d140597_41084cute7productE - _ZN39_INTERNAL_cfd07150_4_k_cu_8d140597_41084cuda3std3__441_GLOBAL__N__cfd07150_4_k_cu_8d140597_41086ignoreE)
_ZN39_INTERNAL_cfd07150_4_k_cu_8d140597_41084cuda3std3__441_GLOBAL__N__cfd07150_4_k_cu_8d140597_41086ignoreE:
	.zero		1
	.type		_ZN39_INTERNAL_cfd07150_4_k_cu_8d140597_41084cute7productE,@object
	.size		_ZN39_INTERNAL_cfd07150_4_k_cu_8d140597_41084cute7productE,(_ZN39_INTERNAL_cfd07150_4_k_cu_8d140597_41084cuda3std3__45__cpo3endE - _ZN39_INTERNAL_cfd07150_4_k_cu_8d140597_41084cute7productE)
_ZN39_INTERNAL_cfd07150_4_k_cu_8d140597_41084cute7productE:
	.zero		1
	.type		_ZN39_INTERNAL_cfd07150_4_k_cu_8d140597_41084cuda3std3__45__cpo3endE,@object
	.size		_ZN39_INTERNAL_cfd07150_4_k_cu_8d140597_41084cuda3std3__45__cpo3endE,(_ZN39_INTERNAL_cfd07150_4_k_cu_8d140597_41084cuda3std3__419piecewise_constructE - _ZN39_INTERNAL_cfd07150_4_k_cu_8d140597_41084cuda3std3__45__cpo3endE)
_ZN39_INTERNAL_cfd07150_4_k_cu_8d140597_41084cuda3std3__45__cpo3endE:
	.zero		1
	.type		_ZN39_INTERNAL_cfd07150_4_k_cu_8d140597_41084cuda3std3__419piecewise_constructE,@object
	.size		_ZN39_INTERNAL_cfd07150_4_k_cu_8d140597_41084cuda3std3__419piecewise_constructE,(_ZN39_INTERNAL_cfd07150_4_k_cu_8d140597_41084cuda3std3__45__cpo4cendE - _ZN39_INTERNAL_cfd07150_4_k_cu_8d140597_41084cuda3std3__419piecewise_constructE)
_ZN39_INTERNAL_cfd07150_4_k_cu_8d140597_41084cuda3std3__419piecewise_constructE:
	.zero		1
	.type		_ZN39_INTERNAL_cfd07150_4_k_cu_8d140597_41084cuda3std3__45__cpo4cendE,@object
	.size		_ZN39_INTERNAL_cfd07150_4_k_cu_8d140597_41084cuda3std3__45__cpo4cendE,(_ZN39_INTERNAL_cfd07150_4_k_cu_8d140597_41084cuda3std6ranges3__45__cpo4swapE - _ZN39_INTERNAL_cfd07150_4_k_cu_8d140597_41084cuda3std3__45__cpo4cendE)
_ZN39_INTERNAL_cfd07150_4_k_cu_8d140597_41084cuda3std3__45__cpo4cendE:
	.zero		1
	.type		_ZN39_INTERNAL_cfd07150_4_k_cu_8d140597_41084cuda3std6ranges3__45__cpo4swapE,@object
	.size		_ZN39_INTERNAL_cfd07150_4_k_cu_8d140597_41084cuda3std6ranges3__45__cpo4swapE,(.L_10 - _ZN39_INTERNAL_cfd07150_4_k_cu_8d140597_41084cuda3std6ranges3__45__cpo4swapE)
_ZN39_INTERNAL_cfd07150_4_k_cu_8d140597_41084cuda3std6ranges3__45__cpo4swapE:
	.zero		1
.L_10:


//--------------------- .nv.constant0._ZN7cutlass13device_kernelINS_4conv6kernel13ConvUniversalINS1_16ConvProblemShapeILNS1_8OperatorE2ELi2EEENS1_10collective14CollectiveConvINS1_47MainloopSm100TmaUmmaWarpSpecializedImplicitGemmILS5_2ELi8ELi2ELi1ELi2EN4cute5tupleIJNSA_1CILi1EEESD_SD_EEEEENSB_IJNSC_ILi64EEENSB_IJNSC_ILi128EEEEEENSB_IJSG_EEEEEENS_6half_tESL_NSA_8TiledMMAINSA_8MMA_AtomIJNSA_20SM100_MMA_F16BF16_SSISL_SL_fLi64ELi128ELNSA_4UMMA5MajorE1ELSQ_1ELNSP_7ScaleInE0ELSR_0EEEEEENSA_6LayoutISE_NSB_IJNSC_ILi0EEESV_SV_EEEEENSB_IJNSA_10UnderscoreESY_SY_EEEEENS7_6detail27Sm100ImplicitGemmTileTraitsINSA_13SM90_TMA_LOADENSA_14ComposedLayoutINSA_7SwizzleILi3ELi4ELi3EEENSA_18smem_ptr_flag_bitsILi16EEENSU_INSB_IJSG_NSC_ILi8EEEEEENSB_IJSD_SG_EEEEEEEvEENS12_INSA_20SM90_TMA_LOAD_IM2COLES1D_vEEEENS_8epilogue10collective18CollectiveEpilogueINS1I_23Sm100TmaWarpSpecializedILi4ELi2ELi16ELb1ELb0EEEJSK_NSB_IJNSU_ISG_SD_EENSU_INSC_ILi32EEESD_EEEEESL_NSB_IJlNSB_IJSD_llEEESV_EEESL_S1S_NS1I_6fusion15FusionCallbacksIS1M_NS1T_17LinearCombinationISL_fSL_fLNS_15FloatRoundStyleE2EEESK_S1Q_JEEENSA_5SM1004TMEM4LOAD26SM100_TMEM_LOAD_16dp256b4xES13_NS14_INS15_ILi2ELi4ELi3EEES18_NSU_INSB_IJS19_S1O_EEENSB_IJS1O_SD_EEEEEEENSA_17SM75_U32x4_LDSM_NENSA_14SM90_TMA_STOREES27_NSA_17SM90_U32x4_STSM_NENSA_39AutoVectorizingCopyWithAssumedAlignmentILi128EEEEEEvvEEEEvNT_6ParamsE --------------------------
	.section	.nv.constant0._ZN7cutlass13device_kernelINS_4conv6kernel13ConvUniversalINS1_16ConvProblemShapeILNS1_8OperatorE2ELi2EEENS1_10collective14CollectiveConvINS1_47MainloopSm100TmaUmmaWarpSpecializedImplicitGemmILS5_2ELi8ELi2ELi1ELi2EN4cute5tupleIJNSA_1CILi1EEESD_SD_EEEEENSB_IJNSC_ILi64EEENSB_IJNSC_ILi128EEEEEENSB_IJSG_EEEEEENS_6half_tESL_NSA_8TiledMMAINSA_8MMA_AtomIJNSA_20SM100_MMA_F16BF16_SSISL_SL_fLi64ELi128ELNSA_4UMMA5MajorE1ELSQ_1ELNSP_7ScaleInE0ELSR_0EEEEEENSA_6LayoutISE_NSB_IJNSC_ILi0EEESV_SV_EEEEENSB_IJNSA_10UnderscoreESY_SY_EEEEENS7_6detail27Sm100ImplicitGemmTileTraitsINSA_13SM90_TMA_LOADENSA_14ComposedLayoutINSA_7SwizzleILi3ELi4ELi3EEENSA_18smem_ptr_flag_bitsILi16EEENSU_INSB_IJSG_NSC_ILi8EEEEEENSB_IJSD_SG_EEEEEEEvEENS12_INSA_20SM90_TMA_LOAD_IM2COLES1D_vEEEENS_8epilogue10collective18CollectiveEpilogueINS1I_23Sm100TmaWarpSpecializedILi4ELi2ELi16ELb1ELb0EEEJSK_NSB_IJNSU_ISG_SD_EENSU_INSC_ILi32EEESD_EEEEESL_NSB_IJlNSB_IJSD_llEEESV_EEESL_S1S_NS1I_6fusion15FusionCallbacksIS1M_NS1T_17LinearCombinationISL_fSL_fLNS_15FloatRoundStyleE2EEESK_S1Q_JEEENSA_5SM1004TMEM4LOAD26SM100_TMEM_LOAD_16dp256b4xES13_NS14_INS15_ILi2ELi4ELi3EEES18_NSU_INSB_IJS19_S1O_EEENSB_IJS1O_SD_EEEEEEENSA_17SM75_U32x4_LDSM_NENSA_14SM90_TMA_STOREES27_NSA_17SM90_U32x4_STSM_NENSA_39AutoVectorizingCopyWithAssumedAlignmentILi128EEEEEEvvEEEEvNT_6ParamsE,"a",@progbits
	.sectionflags	@""
	.align	4
.nv.constant0._ZN7cutlass13device_kernelINS_4conv6kernel13ConvUniversalINS1_16ConvProblemShapeILNS1_8OperatorE2ELi2EEENS1_10collective14CollectiveConvINS1_47MainloopSm100TmaUmmaWarpSpecializedImplicitGemmILS5_2ELi8ELi2ELi1ELi2EN4cute5tupleIJNSA_1CILi1EEESD_SD_EEEEENSB_IJNSC_ILi64EEENSB_IJNSC_ILi128EEEEEENSB_IJSG_EEEEEENS_6half_tESL_NSA_8TiledMMAINSA_8MMA_AtomIJNSA_20SM100_MMA_F16BF16_SSISL_SL_fLi64ELi128ELNSA_4UMMA5MajorE1ELSQ_1ELNSP_7ScaleInE0ELSR_0EEEEEENSA_6LayoutISE_NSB_IJNSC_ILi0EEESV_SV_EEEEENSB_IJNSA_10UnderscoreESY_SY_EEEEENS7_6detail27Sm100ImplicitGemmTileTraitsINSA_13SM90_TMA_LOADENSA_14ComposedLayoutINSA_7SwizzleILi3ELi4ELi3EEENSA_18smem_ptr_flag_bitsILi16EEENSU_INSB_IJSG_NSC_ILi8EEEEEENSB_IJSD_SG_EEEEEEEvEENS12_INSA_20SM90_TMA_LOAD_IM2COLES1D_vEEEENS_8epilogue10collective18CollectiveEpilogueINS1I_23Sm100TmaWarpSpecializedILi4ELi2ELi16ELb1ELb0EEEJSK_NSB_IJNSU_ISG_SD_EENSU_INSC_ILi32EEESD_EEEEESL_NSB_IJlNSB_IJSD_llEEESV_EEESL_S1S_NS1I_6fusion15FusionCallbacksIS1M_NS1T_17LinearCombinationISL_fSL_fLNS_15FloatRoundStyleE2EEESK_S1Q_JEEENSA_5SM1004TMEM4LOAD26SM100_TMEM_LOAD_16dp256b4xES13_NS14_INS15_ILi2ELi4ELi3EEES18_NSU_INSB_IJS19_S1O_EEENSB_IJS1O_SD_EEEEEEENSA_17SM75_U32x4_LDSM_NENSA_14SM90_TMA_STOREES27_NSA_17SM90_U32x4_STSM_NENSA_39AutoVectorizingCopyWithAssumedAlignmentILi128EEEEEEvvEEEEvNT_6ParamsE:
	.zero		2944


//--------------------- SYMBOLS --------------------------

	.type		.nv.reservedSmem.offset0,@object
	.size		.nv.reservedSmem.offset0,0x4
	.type		.nv.reservedSmem.cap,@object
	.size		.nv.reservedSmem.cap,0x4
	.type		__assertfail,@function
